//
// Generated by NVIDIA NVVM Compiler
//
// Compiler Build ID: CL-36424714
// Cuda compilation tools, release 13.0, V13.0.88
// Based on NVVM 20.0.0
//

.version 9.0
.target sm_100
.address_size 64

// _ZZ12rwkv_wkv_f32ILi64EEviiiiPKfS1_S1_S1_S1_S1_PfE2_k has been demoted
// _ZZ12rwkv_wkv_f32ILi64EEviiiiPKfS1_S1_S1_S1_S1_PfE2_r has been demoted
// _ZZ12rwkv_wkv_f32ILi64EEviiiiPKfS1_S1_S1_S1_S1_PfE3_tf has been demoted
// _ZZ12rwkv_wkv_f32ILi64EEviiiiPKfS1_S1_S1_S1_S1_PfE3_td has been demoted
// _ZZ12rwkv_wkv_f32ILi128EEviiiiPKfS1_S1_S1_S1_S1_PfE2_k has been demoted
// _ZZ12rwkv_wkv_f32ILi128EEviiiiPKfS1_S1_S1_S1_S1_PfE2_r has been demoted
// _ZZ12rwkv_wkv_f32ILi128EEviiiiPKfS1_S1_S1_S1_S1_PfE3_tf has been demoted
// _ZZ12rwkv_wkv_f32ILi128EEviiiiPKfS1_S1_S1_S1_S1_PfE3_td has been demoted
// _ZZ13rwkv_wkv7_f32ILi64EEviiiiPKfS1_S1_S1_S1_S1_S1_PfE2_r has been demoted
// _ZZ13rwkv_wkv7_f32ILi64EEviiiiPKfS1_S1_S1_S1_S1_S1_PfE2_w has been demoted
// _ZZ13rwkv_wkv7_f32ILi64EEviiiiPKfS1_S1_S1_S1_S1_S1_PfE2_k has been demoted
// _ZZ13rwkv_wkv7_f32ILi64EEviiiiPKfS1_S1_S1_S1_S1_S1_PfE2_a has been demoted
// _ZZ13rwkv_wkv7_f32ILi64EEviiiiPKfS1_S1_S1_S1_S1_S1_PfE2_b has been demoted
// _ZZ13rwkv_wkv7_f32ILi128EEviiiiPKfS1_S1_S1_S1_S1_S1_PfE2_r has been demoted
// _ZZ13rwkv_wkv7_f32ILi128EEviiiiPKfS1_S1_S1_S1_S1_S1_PfE2_w has been demoted
// _ZZ13rwkv_wkv7_f32ILi128EEviiiiPKfS1_S1_S1_S1_S1_S1_PfE2_k has been demoted
// _ZZ13rwkv_wkv7_f32ILi128EEviiiiPKfS1_S1_S1_S1_S1_S1_PfE2_a has been demoted
// _ZZ13rwkv_wkv7_f32ILi128EEviiiiPKfS1_S1_S1_S1_S1_S1_PfE2_b has been demoted

.entry _Z12rwkv_wkv_f32ILi64EEviiiiPKfS1_S1_S1_S1_S1_Pf(
	.param .u32 _Z12rwkv_wkv_f32ILi64EEviiiiPKfS1_S1_S1_S1_S1_Pf_param_0,
	.param .u32 _Z12rwkv_wkv_f32ILi64EEviiiiPKfS1_S1_S1_S1_S1_Pf_param_1,
	.param .u32 _Z12rwkv_wkv_f32ILi64EEviiiiPKfS1_S1_S1_S1_S1_Pf_param_2,
	.param .u32 _Z12rwkv_wkv_f32ILi64EEviiiiPKfS1_S1_S1_S1_S1_Pf_param_3,
	.param .u64 .ptr .align 1 _Z12rwkv_wkv_f32ILi64EEviiiiPKfS1_S1_S1_S1_S1_Pf_param_4,
	.param .u64 .ptr .align 1 _Z12rwkv_wkv_f32ILi64EEviiiiPKfS1_S1_S1_S1_S1_Pf_param_5,
	.param .u64 .ptr .align 1 _Z12rwkv_wkv_f32ILi64EEviiiiPKfS1_S1_S1_S1_S1_Pf_param_6,
	.param .u64 .ptr .align 1 _Z12rwkv_wkv_f32ILi64EEviiiiPKfS1_S1_S1_S1_S1_Pf_param_7,
	.param .u64 .ptr .align 1 _Z12rwkv_wkv_f32ILi64EEviiiiPKfS1_S1_S1_S1_S1_Pf_param_8,
	.param .u64 .ptr .align 1 _Z12rwkv_wkv_f32ILi64EEviiiiPKfS1_S1_S1_S1_S1_Pf_param_9,
	.param .u64 .ptr .align 1 _Z12rwkv_wkv_f32ILi64EEviiiiPKfS1_S1_S1_S1_S1_Pf_param_10
)
{
	.reg .pred 	%p<3>;
	.reg .b32 	%r<39>;
	.reg .b32 	%f<774>;
	.reg .b64 	%rd<34>;
	// demoted variable
	.shared .align 16 .b8 _ZZ12rwkv_wkv_f32ILi64EEviiiiPKfS1_S1_S1_S1_S1_PfE2_k[256];
	// demoted variable
	.shared .align 16 .b8 _ZZ12rwkv_wkv_f32ILi64EEviiiiPKfS1_S1_S1_S1_S1_PfE2_r[256];
	// demoted variable
	.shared .align 16 .b8 _ZZ12rwkv_wkv_f32ILi64EEviiiiPKfS1_S1_S1_S1_S1_PfE3_tf[256];
	// demoted variable
	.shared .align 16 .b8 _ZZ12rwkv_wkv_f32ILi64EEviiiiPKfS1_S1_S1_S1_S1_PfE3_td[256];
	ld.param.u32 	%r8, [_Z12rwkv_wkv_f32ILi64EEviiiiPKfS1_S1_S1_S1_S1_Pf_param_0];
	ld.param.u32 	%r6, [_Z12rwkv_wkv_f32ILi64EEviiiiPKfS1_S1_S1_S1_S1_Pf_param_1];
	ld.param.u32 	%r7, [_Z12rwkv_wkv_f32ILi64EEviiiiPKfS1_S1_S1_S1_S1_Pf_param_2];
	ld.param.u32 	%r9, [_Z12rwkv_wkv_f32ILi64EEviiiiPKfS1_S1_S1_S1_S1_Pf_param_3];
	ld.param.u64 	%rd6, [_Z12rwkv_wkv_f32ILi64EEviiiiPKfS1_S1_S1_S1_S1_Pf_param_7];
	ld.param.u64 	%rd7, [_Z12rwkv_wkv_f32ILi64EEviiiiPKfS1_S1_S1_S1_S1_Pf_param_9];
	cvta.to.global.u64 	%rd8, %rd7;
	mov.u32 	%r10, %tid.x;
	mov.u32 	%r11, %ctaid.x;
	div.s32 	%r12, %r11, %r9;
	mul.lo.s32 	%r13, %r12, %r9;
	sub.s32 	%r14, %r11, %r13;
	div.s32 	%r15, %r6, %r8;
	mul.lo.s32 	%r16, %r12, %r7;
	shl.b32 	%r17, %r16, 6;
	shl.b32 	%r18, %r14, 12;
	add.s32 	%r19, %r17, %r10;
	add.s32 	%r1, %r19, %r18;
	cvta.to.global.u64 	%rd9, %rd6;
	mul.wide.s32 	%rd10, %r1, 4;
	add.s64 	%rd11, %rd8, %rd10;
	ld.global.f32 	%f773, [%rd11];
	ld.global.f32 	%f772, [%rd11+256];
	ld.global.f32 	%f771, [%rd11+512];
	ld.global.f32 	%f770, [%rd11+768];
	ld.global.f32 	%f769, [%rd11+1024];
	ld.global.f32 	%f768, [%rd11+1280];
	ld.global.f32 	%f767, [%rd11+1536];
	ld.global.f32 	%f766, [%rd11+1792];
	ld.global.f32 	%f765, [%rd11+2048];
	ld.global.f32 	%f764, [%rd11+2304];
	ld.global.f32 	%f763, [%rd11+2560];
	ld.global.f32 	%f762, [%rd11+2816];
	ld.global.f32 	%f761, [%rd11+3072];
	ld.global.f32 	%f760, [%rd11+3328];
	ld.global.f32 	%f759, [%rd11+3584];
	ld.global.f32 	%f758, [%rd11+3840];
	ld.global.f32 	%f757, [%rd11+4096];
	ld.global.f32 	%f756, [%rd11+4352];
	ld.global.f32 	%f755, [%rd11+4608];
	ld.global.f32 	%f754, [%rd11+4864];
	ld.global.f32 	%f753, [%rd11+5120];
	ld.global.f32 	%f752, [%rd11+5376];
	ld.global.f32 	%f751, [%rd11+5632];
	ld.global.f32 	%f750, [%rd11+5888];
	ld.global.f32 	%f749, [%rd11+6144];
	ld.global.f32 	%f748, [%rd11+6400];
	ld.global.f32 	%f747, [%rd11+6656];
	ld.global.f32 	%f746, [%rd11+6912];
	ld.global.f32 	%f745, [%rd11+7168];
	ld.global.f32 	%f744, [%rd11+7424];
	ld.global.f32 	%f743, [%rd11+7680];
	ld.global.f32 	%f742, [%rd11+7936];
	ld.global.f32 	%f741, [%rd11+8192];
	ld.global.f32 	%f740, [%rd11+8448];
	ld.global.f32 	%f739, [%rd11+8704];
	ld.global.f32 	%f738, [%rd11+8960];
	ld.global.f32 	%f737, [%rd11+9216];
	ld.global.f32 	%f736, [%rd11+9472];
	ld.global.f32 	%f735, [%rd11+9728];
	ld.global.f32 	%f734, [%rd11+9984];
	ld.global.f32 	%f733, [%rd11+10240];
	ld.global.f32 	%f732, [%rd11+10496];
	ld.global.f32 	%f731, [%rd11+10752];
	ld.global.f32 	%f730, [%rd11+11008];
	ld.global.f32 	%f729, [%rd11+11264];
	ld.global.f32 	%f728, [%rd11+11520];
	ld.global.f32 	%f727, [%rd11+11776];
	ld.global.f32 	%f726, [%rd11+12032];
	ld.global.f32 	%f725, [%rd11+12288];
	ld.global.f32 	%f724, [%rd11+12544];
	ld.global.f32 	%f723, [%rd11+12800];
	ld.global.f32 	%f722, [%rd11+13056];
	ld.global.f32 	%f721, [%rd11+13312];
	ld.global.f32 	%f720, [%rd11+13568];
	ld.global.f32 	%f719, [%rd11+13824];
	ld.global.f32 	%f718, [%rd11+14080];
	ld.global.f32 	%f717, [%rd11+14336];
	ld.global.f32 	%f716, [%rd11+14592];
	ld.global.f32 	%f715, [%rd11+14848];
	ld.global.f32 	%f714, [%rd11+15104];
	ld.global.f32 	%f713, [%rd11+15360];
	ld.global.f32 	%f712, [%rd11+15616];
	ld.global.f32 	%f711, [%rd11+15872];
	ld.global.f32 	%f710, [%rd11+16128];
	bar.sync 	0;
	shl.b32 	%r20, %r14, 6;
	add.s32 	%r21, %r20, %r10;
	mul.wide.u32 	%rd12, %r21, 4;
	add.s64 	%rd13, %rd9, %rd12;
	ld.global.f32 	%f257, [%rd13];
	shl.b32 	%r22, %r10, 2;
	mov.u32 	%r23, _ZZ12rwkv_wkv_f32ILi64EEviiiiPKfS1_S1_S1_S1_S1_PfE3_tf;
	add.s32 	%r24, %r23, %r22;
	st.shared.f32 	[%r24], %f257;
	bar.sync 	0;
	mad.lo.s32 	%r38, %r16, %r15, %r21;
	add.s32 	%r25, %r16, %r7;
	mad.lo.s32 	%r3, %r25, %r15, %r21;
	setp.ge.s32 	%p1, %r38, %r3;
	@%p1 bra 	$L__BB0_1;
	bra.uni 	$L__BB0_2;
$L__BB0_1:
	ld.param.u64 	%rd33, [_Z12rwkv_wkv_f32ILi64EEviiiiPKfS1_S1_S1_S1_S1_Pf_param_10];
	ld.param.u32 	%r37, [_Z12rwkv_wkv_f32ILi64EEviiiiPKfS1_S1_S1_S1_S1_Pf_param_2];
	ld.param.u32 	%r35, [_Z12rwkv_wkv_f32ILi64EEviiiiPKfS1_S1_S1_S1_S1_Pf_param_1];
	mad.lo.s32 	%r34, %r37, %r35, %r1;
	cvta.to.global.u64 	%rd25, %rd33;
	mul.wide.s32 	%rd26, %r34, 4;
	add.s64 	%rd27, %rd25, %rd26;
	st.global.f32 	[%rd27], %f773;
	st.global.f32 	[%rd27+256], %f772;
	st.global.f32 	[%rd27+512], %f771;
	st.global.f32 	[%rd27+768], %f770;
	st.global.f32 	[%rd27+1024], %f769;
	st.global.f32 	[%rd27+1280], %f768;
	st.global.f32 	[%rd27+1536], %f767;
	st.global.f32 	[%rd27+1792], %f766;
	st.global.f32 	[%rd27+2048], %f765;
	st.global.f32 	[%rd27+2304], %f764;
	st.global.f32 	[%rd27+2560], %f763;
	st.global.f32 	[%rd27+2816], %f762;
	st.global.f32 	[%rd27+3072], %f761;
	st.global.f32 	[%rd27+3328], %f760;
	st.global.f32 	[%rd27+3584], %f759;
	st.global.f32 	[%rd27+3840], %f758;
	st.global.f32 	[%rd27+4096], %f757;
	st.global.f32 	[%rd27+4352], %f756;
	st.global.f32 	[%rd27+4608], %f755;
	st.global.f32 	[%rd27+4864], %f754;
	st.global.f32 	[%rd27+5120], %f753;
	st.global.f32 	[%rd27+5376], %f752;
	st.global.f32 	[%rd27+5632], %f751;
	st.global.f32 	[%rd27+5888], %f750;
	st.global.f32 	[%rd27+6144], %f749;
	st.global.f32 	[%rd27+6400], %f748;
	st.global.f32 	[%rd27+6656], %f747;
	st.global.f32 	[%rd27+6912], %f746;
	st.global.f32 	[%rd27+7168], %f745;
	st.global.f32 	[%rd27+7424], %f744;
	st.global.f32 	[%rd27+7680], %f743;
	st.global.f32 	[%rd27+7936], %f742;
	st.global.f32 	[%rd27+8192], %f741;
	st.global.f32 	[%rd27+8448], %f740;
	st.global.f32 	[%rd27+8704], %f739;
	st.global.f32 	[%rd27+8960], %f738;
	st.global.f32 	[%rd27+9216], %f737;
	st.global.f32 	[%rd27+9472], %f736;
	st.global.f32 	[%rd27+9728], %f735;
	st.global.f32 	[%rd27+9984], %f734;
	st.global.f32 	[%rd27+10240], %f733;
	st.global.f32 	[%rd27+10496], %f732;
	st.global.f32 	[%rd27+10752], %f731;
	st.global.f32 	[%rd27+11008], %f730;
	st.global.f32 	[%rd27+11264], %f729;
	st.global.f32 	[%rd27+11520], %f728;
	st.global.f32 	[%rd27+11776], %f727;
	st.global.f32 	[%rd27+12032], %f726;
	st.global.f32 	[%rd27+12288], %f725;
	st.global.f32 	[%rd27+12544], %f724;
	st.global.f32 	[%rd27+12800], %f723;
	st.global.f32 	[%rd27+13056], %f722;
	st.global.f32 	[%rd27+13312], %f721;
	st.global.f32 	[%rd27+13568], %f720;
	st.global.f32 	[%rd27+13824], %f719;
	st.global.f32 	[%rd27+14080], %f718;
	st.global.f32 	[%rd27+14336], %f717;
	st.global.f32 	[%rd27+14592], %f716;
	st.global.f32 	[%rd27+14848], %f715;
	st.global.f32 	[%rd27+15104], %f714;
	st.global.f32 	[%rd27+15360], %f713;
	st.global.f32 	[%rd27+15616], %f712;
	st.global.f32 	[%rd27+15872], %f711;
	st.global.f32 	[%rd27+16128], %f710;
	ret;
$L__BB0_2:
	ld.param.u64 	%rd32, [_Z12rwkv_wkv_f32ILi64EEviiiiPKfS1_S1_S1_S1_S1_Pf_param_10];
	ld.param.u64 	%rd31, [_Z12rwkv_wkv_f32ILi64EEviiiiPKfS1_S1_S1_S1_S1_Pf_param_8];
	ld.param.u64 	%rd30, [_Z12rwkv_wkv_f32ILi64EEviiiiPKfS1_S1_S1_S1_S1_Pf_param_6];
	ld.param.u64 	%rd29, [_Z12rwkv_wkv_f32ILi64EEviiiiPKfS1_S1_S1_S1_S1_Pf_param_5];
	ld.param.u64 	%rd28, [_Z12rwkv_wkv_f32ILi64EEviiiiPKfS1_S1_S1_S1_S1_Pf_param_4];
	ld.param.u32 	%r36, [_Z12rwkv_wkv_f32ILi64EEviiiiPKfS1_S1_S1_S1_S1_Pf_param_2];
	bar.sync 	0;
	cvta.to.global.u64 	%rd14, %rd28;
	mul.wide.s32 	%rd15, %r38, 4;
	add.s64 	%rd16, %rd14, %rd15;
	ld.global.f32 	%f258, [%rd16];
	mov.u32 	%r26, %tid.x;
	shl.b32 	%r27, %r26, 2;
	mov.u32 	%r28, _ZZ12rwkv_wkv_f32ILi64EEviiiiPKfS1_S1_S1_S1_S1_PfE2_k;
	add.s32 	%r29, %r28, %r27;
	st.shared.f32 	[%r29], %f258;
	cvta.to.global.u64 	%rd17, %rd30;
	add.s64 	%rd18, %rd17, %rd15;
	ld.global.f32 	%f259, [%rd18];
	mov.u32 	%r30, _ZZ12rwkv_wkv_f32ILi64EEviiiiPKfS1_S1_S1_S1_S1_PfE2_r;
	add.s32 	%r31, %r30, %r27;
	st.shared.f32 	[%r31], %f259;
	cvta.to.global.u64 	%rd19, %rd31;
	add.s64 	%rd20, %rd19, %rd15;
	ld.global.f32 	%f260, [%rd20];
	mov.u32 	%r32, _ZZ12rwkv_wkv_f32ILi64EEviiiiPKfS1_S1_S1_S1_S1_PfE3_td;
	add.s32 	%r33, %r32, %r27;
	st.shared.f32 	[%r33], %f260;
	bar.sync 	0;
	cvta.to.global.u64 	%rd21, %rd29;
	add.s64 	%rd22, %rd21, %rd15;
	ld.global.f32 	%f261, [%rd22];
	ld.shared.v4.f32 	{%f262, %f263, %f264, %f265}, [_ZZ12rwkv_wkv_f32ILi64EEviiiiPKfS1_S1_S1_S1_S1_PfE2_k];
	mul.f32 	%f266, %f261, %f262;
	mul.f32 	%f267, %f261, %f263;
	mul.f32 	%f268, %f261, %f264;
	mul.f32 	%f269, %f261, %f265;
	ld.shared.v4.f32 	{%f270, %f271, %f272, %f273}, [_ZZ12rwkv_wkv_f32ILi64EEviiiiPKfS1_S1_S1_S1_S1_PfE2_r];
	ld.shared.v4.f32 	{%f274, %f275, %f276, %f277}, [_ZZ12rwkv_wkv_f32ILi64EEviiiiPKfS1_S1_S1_S1_S1_PfE3_tf];
	fma.rn.f32 	%f278, %f266, %f274, %f773;
	fma.rn.f32 	%f279, %f270, %f278, 0f00000000;
	fma.rn.f32 	%f280, %f267, %f275, %f772;
	fma.rn.f32 	%f281, %f271, %f280, %f279;
	fma.rn.f32 	%f282, %f268, %f276, %f771;
	fma.rn.f32 	%f283, %f272, %f282, %f281;
	fma.rn.f32 	%f284, %f269, %f277, %f770;
	fma.rn.f32 	%f285, %f273, %f284, %f283;
	ld.shared.v4.f32 	{%f286, %f287, %f288, %f289}, [_ZZ12rwkv_wkv_f32ILi64EEviiiiPKfS1_S1_S1_S1_S1_PfE3_td];
	fma.rn.f32 	%f773, %f773, %f286, %f266;
	fma.rn.f32 	%f772, %f772, %f287, %f267;
	fma.rn.f32 	%f771, %f771, %f288, %f268;
	fma.rn.f32 	%f770, %f770, %f289, %f269;
	ld.shared.v4.f32 	{%f290, %f291, %f292, %f293}, [_ZZ12rwkv_wkv_f32ILi64EEviiiiPKfS1_S1_S1_S1_S1_PfE2_k+16];
	mul.f32 	%f294, %f261, %f290;
	mul.f32 	%f295, %f261, %f291;
	mul.f32 	%f296, %f261, %f292;
	mul.f32 	%f297, %f261, %f293;
	ld.shared.v4.f32 	{%f298, %f299, %f300, %f301}, [_ZZ12rwkv_wkv_f32ILi64EEviiiiPKfS1_S1_S1_S1_S1_PfE2_r+16];
	ld.shared.v4.f32 	{%f302, %f303, %f304, %f305}, [_ZZ12rwkv_wkv_f32ILi64EEviiiiPKfS1_S1_S1_S1_S1_PfE3_tf+16];
	fma.rn.f32 	%f306, %f294, %f302, %f769;
	fma.rn.f32 	%f307, %f298, %f306, %f285;
	fma.rn.f32 	%f308, %f295, %f303, %f768;
	fma.rn.f32 	%f309, %f299, %f308, %f307;
	fma.rn.f32 	%f310, %f296, %f304, %f767;
	fma.rn.f32 	%f311, %f300, %f310, %f309;
	fma.rn.f32 	%f312, %f297, %f305, %f766;
	fma.rn.f32 	%f313, %f301, %f312, %f311;
	ld.shared.v4.f32 	{%f314, %f315, %f316, %f317}, [_ZZ12rwkv_wkv_f32ILi64EEviiiiPKfS1_S1_S1_S1_S1_PfE3_td+16];
	fma.rn.f32 	%f769, %f769, %f314, %f294;
	fma.rn.f32 	%f768, %f768, %f315, %f295;
	fma.rn.f32 	%f767, %f767, %f316, %f296;
	fma.rn.f32 	%f766, %f766, %f317, %f297;
	ld.shared.v4.f32 	{%f318, %f319, %f320, %f321}, [_ZZ12rwkv_wkv_f32ILi64EEviiiiPKfS1_S1_S1_S1_S1_PfE2_k+32];
	mul.f32 	%f322, %f261, %f318;
	mul.f32 	%f323, %f261, %f319;
	mul.f32 	%f324, %f261, %f320;
	mul.f32 	%f325, %f261, %f321;
	ld.shared.v4.f32 	{%f326, %f327, %f328, %f329}, [_ZZ12rwkv_wkv_f32ILi64EEviiiiPKfS1_S1_S1_S1_S1_PfE2_r+32];
	ld.shared.v4.f32 	{%f330, %f331, %f332, %f333}, [_ZZ12rwkv_wkv_f32ILi64EEviiiiPKfS1_S1_S1_S1_S1_PfE3_tf+32];
	fma.rn.f32 	%f334, %f322, %f330, %f765;
	fma.rn.f32 	%f335, %f326, %f334, %f313;
	fma.rn.f32 	%f336, %f323, %f331, %f764;
	fma.rn.f32 	%f337, %f327, %f336, %f335;
	fma.rn.f32 	%f338, %f324, %f332, %f763;
	fma.rn.f32 	%f339, %f328, %f338, %f337;
	fma.rn.f32 	%f340, %f325, %f333, %f762;
	fma.rn.f32 	%f341, %f329, %f340, %f339;
	ld.shared.v4.f32 	{%f342, %f343, %f344, %f345}, [_ZZ12rwkv_wkv_f32ILi64EEviiiiPKfS1_S1_S1_S1_S1_PfE3_td+32];
	fma.rn.f32 	%f765, %f765, %f342, %f322;
	fma.rn.f32 	%f764, %f764, %f343, %f323;
	fma.rn.f32 	%f763, %f763, %f344, %f324;
	fma.rn.f32 	%f762, %f762, %f345, %f325;
	ld.shared.v4.f32 	{%f346, %f347, %f348, %f349}, [_ZZ12rwkv_wkv_f32ILi64EEviiiiPKfS1_S1_S1_S1_S1_PfE2_k+48];
	mul.f32 	%f350, %f261, %f346;
	mul.f32 	%f351, %f261, %f347;
	mul.f32 	%f352, %f261, %f348;
	mul.f32 	%f353, %f261, %f349;
	ld.shared.v4.f32 	{%f354, %f355, %f356, %f357}, [_ZZ12rwkv_wkv_f32ILi64EEviiiiPKfS1_S1_S1_S1_S1_PfE2_r+48];
	ld.shared.v4.f32 	{%f358, %f359, %f360, %f361}, [_ZZ12rwkv_wkv_f32ILi64EEviiiiPKfS1_S1_S1_S1_S1_PfE3_tf+48];
	fma.rn.f32 	%f362, %f350, %f358, %f761;
	fma.rn.f32 	%f363, %f354, %f362, %f341;
	fma.rn.f32 	%f364, %f351, %f359, %f760;
	fma.rn.f32 	%f365, %f355, %f364, %f363;
	fma.rn.f32 	%f366, %f352, %f360, %f759;
	fma.rn.f32 	%f367, %f356, %f366, %f365;
	fma.rn.f32 	%f368, %f353, %f361, %f758;
	fma.rn.f32 	%f369, %f357, %f368, %f367;
	ld.shared.v4.f32 	{%f370, %f371, %f372, %f373}, [_ZZ12rwkv_wkv_f32ILi64EEviiiiPKfS1_S1_S1_S1_S1_PfE3_td+48];
	fma.rn.f32 	%f761, %f761, %f370, %f350;
	fma.rn.f32 	%f760, %f760, %f371, %f351;
	fma.rn.f32 	%f759, %f759, %f372, %f352;
	fma.rn.f32 	%f758, %f758, %f373, %f353;
	ld.shared.v4.f32 	{%f374, %f375, %f376, %f377}, [_ZZ12rwkv_wkv_f32ILi64EEviiiiPKfS1_S1_S1_S1_S1_PfE2_k+64];
	mul.f32 	%f378, %f261, %f374;
	mul.f32 	%f379, %f261, %f375;
	mul.f32 	%f380, %f261, %f376;
	mul.f32 	%f381, %f261, %f377;
	ld.shared.v4.f32 	{%f382, %f383, %f384, %f385}, [_ZZ12rwkv_wkv_f32ILi64EEviiiiPKfS1_S1_S1_S1_S1_PfE2_r+64];
	ld.shared.v4.f32 	{%f386, %f387, %f388, %f389}, [_ZZ12rwkv_wkv_f32ILi64EEviiiiPKfS1_S1_S1_S1_S1_PfE3_tf+64];
	fma.rn.f32 	%f390, %f378, %f386, %f757;
	fma.rn.f32 	%f391, %f382, %f390, %f369;
	fma.rn.f32 	%f392, %f379, %f387, %f756;
	fma.rn.f32 	%f393, %f383, %f392, %f391;
	fma.rn.f32 	%f394, %f380, %f388, %f755;
	fma.rn.f32 	%f395, %f384, %f394, %f393;
	fma.rn.f32 	%f396, %f381, %f389, %f754;
	fma.rn.f32 	%f397, %f385, %f396, %f395;
	ld.shared.v4.f32 	{%f398, %f399, %f400, %f401}, [_ZZ12rwkv_wkv_f32ILi64EEviiiiPKfS1_S1_S1_S1_S1_PfE3_td+64];
	fma.rn.f32 	%f757, %f757, %f398, %f378;
	fma.rn.f32 	%f756, %f756, %f399, %f379;
	fma.rn.f32 	%f755, %f755, %f400, %f380;
	fma.rn.f32 	%f754, %f754, %f401, %f381;
	ld.shared.v4.f32 	{%f402, %f403, %f404, %f405}, [_ZZ12rwkv_wkv_f32ILi64EEviiiiPKfS1_S1_S1_S1_S1_PfE2_k+80];
	mul.f32 	%f406, %f261, %f402;
	mul.f32 	%f407, %f261, %f403;
	mul.f32 	%f408, %f261, %f404;
	mul.f32 	%f409, %f261, %f405;
	ld.shared.v4.f32 	{%f410, %f411, %f412, %f413}, [_ZZ12rwkv_wkv_f32ILi64EEviiiiPKfS1_S1_S1_S1_S1_PfE2_r+80];
	ld.shared.v4.f32 	{%f414, %f415, %f416, %f417}, [_ZZ12rwkv_wkv_f32ILi64EEviiiiPKfS1_S1_S1_S1_S1_PfE3_tf+80];
	fma.rn.f32 	%f418, %f406, %f414, %f753;
	fma.rn.f32 	%f419, %f410, %f418, %f397;
	fma.rn.f32 	%f420, %f407, %f415, %f752;
	fma.rn.f32 	%f421, %f411, %f420, %f419;
	fma.rn.f32 	%f422, %f408, %f416, %f751;
	fma.rn.f32 	%f423, %f412, %f422, %f421;
	fma.rn.f32 	%f424, %f409, %f417, %f750;
	fma.rn.f32 	%f425, %f413, %f424, %f423;
	ld.shared.v4.f32 	{%f426, %f427, %f428, %f429}, [_ZZ12rwkv_wkv_f32ILi64EEviiiiPKfS1_S1_S1_S1_S1_PfE3_td+80];
	fma.rn.f32 	%f753, %f753, %f426, %f406;
	fma.rn.f32 	%f752, %f752, %f427, %f407;
	fma.rn.f32 	%f751, %f751, %f428, %f408;
	fma.rn.f32 	%f750, %f750, %f429, %f409;
	ld.shared.v4.f32 	{%f430, %f431, %f432, %f433}, [_ZZ12rwkv_wkv_f32ILi64EEviiiiPKfS1_S1_S1_S1_S1_PfE2_k+96];
	mul.f32 	%f434, %f261, %f430;
	mul.f32 	%f435, %f261, %f431;
	mul.f32 	%f436, %f261, %f432;
	mul.f32 	%f437, %f261, %f433;
	ld.shared.v4.f32 	{%f438, %f439, %f440, %f441}, [_ZZ12rwkv_wkv_f32ILi64EEviiiiPKfS1_S1_S1_S1_S1_PfE2_r+96];
	ld.shared.v4.f32 	{%f442, %f443, %f444, %f445}, [_ZZ12rwkv_wkv_f32ILi64EEviiiiPKfS1_S1_S1_S1_S1_PfE3_tf+96];
	fma.rn.f32 	%f446, %f434, %f442, %f749;
	fma.rn.f32 	%f447, %f438, %f446, %f425;
	fma.rn.f32 	%f448, %f435, %f443, %f748;
	fma.rn.f32 	%f449, %f439, %f448, %f447;
	fma.rn.f32 	%f450, %f436, %f444, %f747;
	fma.rn.f32 	%f451, %f440, %f450, %f449;
	fma.rn.f32 	%f452, %f437, %f445, %f746;
	fma.rn.f32 	%f453, %f441, %f452, %f451;
	ld.shared.v4.f32 	{%f454, %f455, %f456, %f457}, [_ZZ12rwkv_wkv_f32ILi64EEviiiiPKfS1_S1_S1_S1_S1_PfE3_td+96];
	fma.rn.f32 	%f749, %f749, %f454, %f434;
	fma.rn.f32 	%f748, %f748, %f455, %f435;
	fma.rn.f32 	%f747, %f747, %f456, %f436;
	fma.rn.f32 	%f746, %f746, %f457, %f437;
	ld.shared.v4.f32 	{%f458, %f459, %f460, %f461}, [_ZZ12rwkv_wkv_f32ILi64EEviiiiPKfS1_S1_S1_S1_S1_PfE2_k+112];
	mul.f32 	%f462, %f261, %f458;
	mul.f32 	%f463, %f261, %f459;
	mul.f32 	%f464, %f261, %f460;
	mul.f32 	%f465, %f261, %f461;
	ld.shared.v4.f32 	{%f466, %f467, %f468, %f469}, [_ZZ12rwkv_wkv_f32ILi64EEviiiiPKfS1_S1_S1_S1_S1_PfE2_r+112];
	ld.shared.v4.f32 	{%f470, %f471, %f472, %f473}, [_ZZ12rwkv_wkv_f32ILi64EEviiiiPKfS1_S1_S1_S1_S1_PfE3_tf+112];
	fma.rn.f32 	%f474, %f462, %f470, %f745;
	fma.rn.f32 	%f475, %f466, %f474, %f453;
	fma.rn.f32 	%f476, %f463, %f471, %f744;
	fma.rn.f32 	%f477, %f467, %f476, %f475;
	fma.rn.f32 	%f478, %f464, %f472, %f743;
	fma.rn.f32 	%f479, %f468, %f478, %f477;
	fma.rn.f32 	%f480, %f465, %f473, %f742;
	fma.rn.f32 	%f481, %f469, %f480, %f479;
	ld.shared.v4.f32 	{%f482, %f483, %f484, %f485}, [_ZZ12rwkv_wkv_f32ILi64EEviiiiPKfS1_S1_S1_S1_S1_PfE3_td+112];
	fma.rn.f32 	%f745, %f745, %f482, %f462;
	fma.rn.f32 	%f744, %f744, %f483, %f463;
	fma.rn.f32 	%f743, %f743, %f484, %f464;
	fma.rn.f32 	%f742, %f742, %f485, %f465;
	ld.shared.v4.f32 	{%f486, %f487, %f488, %f489}, [_ZZ12rwkv_wkv_f32ILi64EEviiiiPKfS1_S1_S1_S1_S1_PfE2_k+128];
	mul.f32 	%f490, %f261, %f486;
	mul.f32 	%f491, %f261, %f487;
	mul.f32 	%f492, %f261, %f488;
	mul.f32 	%f493, %f261, %f489;
	ld.shared.v4.f32 	{%f494, %f495, %f496, %f497}, [_ZZ12rwkv_wkv_f32ILi64EEviiiiPKfS1_S1_S1_S1_S1_PfE2_r+128];
	ld.shared.v4.f32 	{%f498, %f499, %f500, %f501}, [_ZZ12rwkv_wkv_f32ILi64EEviiiiPKfS1_S1_S1_S1_S1_PfE3_tf+128];
	fma.rn.f32 	%f502, %f490, %f498, %f741;
	fma.rn.f32 	%f503, %f494, %f502, %f481;
	fma.rn.f32 	%f504, %f491, %f499, %f740;
	fma.rn.f32 	%f505, %f495, %f504, %f503;
	fma.rn.f32 	%f506, %f492, %f500, %f739;
	fma.rn.f32 	%f507, %f496, %f506, %f505;
	fma.rn.f32 	%f508, %f493, %f501, %f738;
	fma.rn.f32 	%f509, %f497, %f508, %f507;
	ld.shared.v4.f32 	{%f510, %f511, %f512, %f513}, [_ZZ12rwkv_wkv_f32ILi64EEviiiiPKfS1_S1_S1_S1_S1_PfE3_td+128];
	fma.rn.f32 	%f741, %f741, %f510, %f490;
	fma.rn.f32 	%f740, %f740, %f511, %f491;
	fma.rn.f32 	%f739, %f739, %f512, %f492;
	fma.rn.f32 	%f738, %f738, %f513, %f493;
	ld.shared.v4.f32 	{%f514, %f515, %f516, %f517}, [_ZZ12rwkv_wkv_f32ILi64EEviiiiPKfS1_S1_S1_S1_S1_PfE2_k+144];
	mul.f32 	%f518, %f261, %f514;
	mul.f32 	%f519, %f261, %f515;
	mul.f32 	%f520, %f261, %f516;
	mul.f32 	%f521, %f261, %f517;
	ld.shared.v4.f32 	{%f522, %f523, %f524, %f525}, [_ZZ12rwkv_wkv_f32ILi64EEviiiiPKfS1_S1_S1_S1_S1_PfE2_r+144];
	ld.shared.v4.f32 	{%f526, %f527, %f528, %f529}, [_ZZ12rwkv_wkv_f32ILi64EEviiiiPKfS1_S1_S1_S1_S1_PfE3_tf+144];
	fma.rn.f32 	%f530, %f518, %f526, %f737;
	fma.rn.f32 	%f531, %f522, %f530, %f509;
	fma.rn.f32 	%f532, %f519, %f527, %f736;
	fma.rn.f32 	%f533, %f523, %f532, %f531;
	fma.rn.f32 	%f534, %f520, %f528, %f735;
	fma.rn.f32 	%f535, %f524, %f534, %f533;
	fma.rn.f32 	%f536, %f521, %f529, %f734;
	fma.rn.f32 	%f537, %f525, %f536, %f535;
	ld.shared.v4.f32 	{%f538, %f539, %f540, %f541}, [_ZZ12rwkv_wkv_f32ILi64EEviiiiPKfS1_S1_S1_S1_S1_PfE3_td+144];
	fma.rn.f32 	%f737, %f737, %f538, %f518;
	fma.rn.f32 	%f736, %f736, %f539, %f519;
	fma.rn.f32 	%f735, %f735, %f540, %f520;
	fma.rn.f32 	%f734, %f734, %f541, %f521;
	ld.shared.v4.f32 	{%f542, %f543, %f544, %f545}, [_ZZ12rwkv_wkv_f32ILi64EEviiiiPKfS1_S1_S1_S1_S1_PfE2_k+160];
	mul.f32 	%f546, %f261, %f542;
	mul.f32 	%f547, %f261, %f543;
	mul.f32 	%f548, %f261, %f544;
	mul.f32 	%f549, %f261, %f545;
	ld.shared.v4.f32 	{%f550, %f551, %f552, %f553}, [_ZZ12rwkv_wkv_f32ILi64EEviiiiPKfS1_S1_S1_S1_S1_PfE2_r+160];
	ld.shared.v4.f32 	{%f554, %f555, %f556, %f557}, [_ZZ12rwkv_wkv_f32ILi64EEviiiiPKfS1_S1_S1_S1_S1_PfE3_tf+160];
	fma.rn.f32 	%f558, %f546, %f554, %f733;
	fma.rn.f32 	%f559, %f550, %f558, %f537;
	fma.rn.f32 	%f560, %f547, %f555, %f732;
	fma.rn.f32 	%f561, %f551, %f560, %f559;
	fma.rn.f32 	%f562, %f548, %f556, %f731;
	fma.rn.f32 	%f563, %f552, %f562, %f561;
	fma.rn.f32 	%f564, %f549, %f557, %f730;
	fma.rn.f32 	%f565, %f553, %f564, %f563;
	ld.shared.v4.f32 	{%f566, %f567, %f568, %f569}, [_ZZ12rwkv_wkv_f32ILi64EEviiiiPKfS1_S1_S1_S1_S1_PfE3_td+160];
	fma.rn.f32 	%f733, %f733, %f566, %f546;
	fma.rn.f32 	%f732, %f732, %f567, %f547;
	fma.rn.f32 	%f731, %f731, %f568, %f548;
	fma.rn.f32 	%f730, %f730, %f569, %f549;
	ld.shared.v4.f32 	{%f570, %f571, %f572, %f573}, [_ZZ12rwkv_wkv_f32ILi64EEviiiiPKfS1_S1_S1_S1_S1_PfE2_k+176];
	mul.f32 	%f574, %f261, %f570;
	mul.f32 	%f575, %f261, %f571;
	mul.f32 	%f576, %f261, %f572;
	mul.f32 	%f577, %f261, %f573;
	ld.shared.v4.f32 	{%f578, %f579, %f580, %f581}, [_ZZ12rwkv_wkv_f32ILi64EEviiiiPKfS1_S1_S1_S1_S1_PfE2_r+176];
	ld.shared.v4.f32 	{%f582, %f583, %f584, %f585}, [_ZZ12rwkv_wkv_f32ILi64EEviiiiPKfS1_S1_S1_S1_S1_PfE3_tf+176];
	fma.rn.f32 	%f586, %f574, %f582, %f729;
	fma.rn.f32 	%f587, %f578, %f586, %f565;
	fma.rn.f32 	%f588, %f575, %f583, %f728;
	fma.rn.f32 	%f589, %f579, %f588, %f587;
	fma.rn.f32 	%f590, %f576, %f584, %f727;
	fma.rn.f32 	%f591, %f580, %f590, %f589;
	fma.rn.f32 	%f592, %f577, %f585, %f726;
	fma.rn.f32 	%f593, %f581, %f592, %f591;
	ld.shared.v4.f32 	{%f594, %f595, %f596, %f597}, [_ZZ12rwkv_wkv_f32ILi64EEviiiiPKfS1_S1_S1_S1_S1_PfE3_td+176];
	fma.rn.f32 	%f729, %f729, %f594, %f574;
	fma.rn.f32 	%f728, %f728, %f595, %f575;
	fma.rn.f32 	%f727, %f727, %f596, %f576;
	fma.rn.f32 	%f726, %f726, %f597, %f577;
	ld.shared.v4.f32 	{%f598, %f599, %f600, %f601}, [_ZZ12rwkv_wkv_f32ILi64EEviiiiPKfS1_S1_S1_S1_S1_PfE2_k+192];
	mul.f32 	%f602, %f261, %f598;
	mul.f32 	%f603, %f261, %f599;
	mul.f32 	%f604, %f261, %f600;
	mul.f32 	%f605, %f261, %f601;
	ld.shared.v4.f32 	{%f606, %f607, %f608, %f609}, [_ZZ12rwkv_wkv_f32ILi64EEviiiiPKfS1_S1_S1_S1_S1_PfE2_r+192];
	ld.shared.v4.f32 	{%f610, %f611, %f612, %f613}, [_ZZ12rwkv_wkv_f32ILi64EEviiiiPKfS1_S1_S1_S1_S1_PfE3_tf+192];
	fma.rn.f32 	%f614, %f602, %f610, %f725;
	fma.rn.f32 	%f615, %f606, %f614, %f593;
	fma.rn.f32 	%f616, %f603, %f611, %f724;
	fma.rn.f32 	%f617, %f607, %f616, %f615;
	fma.rn.f32 	%f618, %f604, %f612, %f723;
	fma.rn.f32 	%f619, %f608, %f618, %f617;
	fma.rn.f32 	%f620, %f605, %f613, %f722;
	fma.rn.f32 	%f621, %f609, %f620, %f619;
	ld.shared.v4.f32 	{%f622, %f623, %f624, %f625}, [_ZZ12rwkv_wkv_f32ILi64EEviiiiPKfS1_S1_S1_S1_S1_PfE3_td+192];
	fma.rn.f32 	%f725, %f725, %f622, %f602;
	fma.rn.f32 	%f724, %f724, %f623, %f603;
	fma.rn.f32 	%f723, %f723, %f624, %f604;
	fma.rn.f32 	%f722, %f722, %f625, %f605;
	ld.shared.v4.f32 	{%f626, %f627, %f628, %f629}, [_ZZ12rwkv_wkv_f32ILi64EEviiiiPKfS1_S1_S1_S1_S1_PfE2_k+208];
	mul.f32 	%f630, %f261, %f626;
	mul.f32 	%f631, %f261, %f627;
	mul.f32 	%f632, %f261, %f628;
	mul.f32 	%f633, %f261, %f629;
	ld.shared.v4.f32 	{%f634, %f635, %f636, %f637}, [_ZZ12rwkv_wkv_f32ILi64EEviiiiPKfS1_S1_S1_S1_S1_PfE2_r+208];
	ld.shared.v4.f32 	{%f638, %f639, %f640, %f641}, [_ZZ12rwkv_wkv_f32ILi64EEviiiiPKfS1_S1_S1_S1_S1_PfE3_tf+208];
	fma.rn.f32 	%f642, %f630, %f638, %f721;
	fma.rn.f32 	%f643, %f634, %f642, %f621;
	fma.rn.f32 	%f644, %f631, %f639, %f720;
	fma.rn.f32 	%f645, %f635, %f644, %f643;
	fma.rn.f32 	%f646, %f632, %f640, %f719;
	fma.rn.f32 	%f647, %f636, %f646, %f645;
	fma.rn.f32 	%f648, %f633, %f641, %f718;
	fma.rn.f32 	%f649, %f637, %f648, %f647;
	ld.shared.v4.f32 	{%f650, %f651, %f652, %f653}, [_ZZ12rwkv_wkv_f32ILi64EEviiiiPKfS1_S1_S1_S1_S1_PfE3_td+208];
	fma.rn.f32 	%f721, %f721, %f650, %f630;
	fma.rn.f32 	%f720, %f720, %f651, %f631;
	fma.rn.f32 	%f719, %f719, %f652, %f632;
	fma.rn.f32 	%f718, %f718, %f653, %f633;
	ld.shared.v4.f32 	{%f654, %f655, %f656, %f657}, [_ZZ12rwkv_wkv_f32ILi64EEviiiiPKfS1_S1_S1_S1_S1_PfE2_k+224];
	mul.f32 	%f658, %f261, %f654;
	mul.f32 	%f659, %f261, %f655;
	mul.f32 	%f660, %f261, %f656;
	mul.f32 	%f661, %f261, %f657;
	ld.shared.v4.f32 	{%f662, %f663, %f664, %f665}, [_ZZ12rwkv_wkv_f32ILi64EEviiiiPKfS1_S1_S1_S1_S1_PfE2_r+224];
	ld.shared.v4.f32 	{%f666, %f667, %f668, %f669}, [_ZZ12rwkv_wkv_f32ILi64EEviiiiPKfS1_S1_S1_S1_S1_PfE3_tf+224];
	fma.rn.f32 	%f670, %f658, %f666, %f717;
	fma.rn.f32 	%f671, %f662, %f670, %f649;
	fma.rn.f32 	%f672, %f659, %f667, %f716;
	fma.rn.f32 	%f673, %f663, %f672, %f671;
	fma.rn.f32 	%f674, %f660, %f668, %f715;
	fma.rn.f32 	%f675, %f664, %f674, %f673;
	fma.rn.f32 	%f676, %f661, %f669, %f714;
	fma.rn.f32 	%f677, %f665, %f676, %f675;
	ld.shared.v4.f32 	{%f678, %f679, %f680, %f681}, [_ZZ12rwkv_wkv_f32ILi64EEviiiiPKfS1_S1_S1_S1_S1_PfE3_td+224];
	fma.rn.f32 	%f717, %f717, %f678, %f658;
	fma.rn.f32 	%f716, %f716, %f679, %f659;
	fma.rn.f32 	%f715, %f715, %f680, %f660;
	fma.rn.f32 	%f714, %f714, %f681, %f661;
	ld.shared.v4.f32 	{%f682, %f683, %f684, %f685}, [_ZZ12rwkv_wkv_f32ILi64EEviiiiPKfS1_S1_S1_S1_S1_PfE2_k+240];
	mul.f32 	%f686, %f261, %f682;
	mul.f32 	%f687, %f261, %f683;
	mul.f32 	%f688, %f261, %f684;
	mul.f32 	%f689, %f261, %f685;
	ld.shared.v4.f32 	{%f690, %f691, %f692, %f693}, [_ZZ12rwkv_wkv_f32ILi64EEviiiiPKfS1_S1_S1_S1_S1_PfE2_r+240];
	ld.shared.v4.f32 	{%f694, %f695, %f696, %f697}, [_ZZ12rwkv_wkv_f32ILi64EEviiiiPKfS1_S1_S1_S1_S1_PfE3_tf+240];
	fma.rn.f32 	%f698, %f686, %f694, %f713;
	fma.rn.f32 	%f699, %f690, %f698, %f677;
	fma.rn.f32 	%f700, %f687, %f695, %f712;
	fma.rn.f32 	%f701, %f691, %f700, %f699;
	fma.rn.f32 	%f702, %f688, %f696, %f711;
	fma.rn.f32 	%f703, %f692, %f702, %f701;
	fma.rn.f32 	%f704, %f689, %f697, %f710;
	fma.rn.f32 	%f705, %f693, %f704, %f703;
	ld.shared.v4.f32 	{%f706, %f707, %f708, %f709}, [_ZZ12rwkv_wkv_f32ILi64EEviiiiPKfS1_S1_S1_S1_S1_PfE3_td+240];
	fma.rn.f32 	%f713, %f713, %f706, %f686;
	fma.rn.f32 	%f712, %f712, %f707, %f687;
	fma.rn.f32 	%f711, %f711, %f708, %f688;
	fma.rn.f32 	%f710, %f710, %f709, %f689;
	cvta.to.global.u64 	%rd23, %rd32;
	add.s64 	%rd24, %rd23, %rd15;
	st.global.f32 	[%rd24], %f705;
	add.s32 	%r38, %r38, %r36;
	setp.lt.s32 	%p2, %r38, %r3;
	@%p2 bra 	$L__BB0_2;
	bra.uni 	$L__BB0_1;

}
.entry _Z12rwkv_wkv_f32ILi128EEviiiiPKfS1_S1_S1_S1_S1_Pf(
	.param .u32 _Z12rwkv_wkv_f32ILi128EEviiiiPKfS1_S1_S1_S1_S1_Pf_param_0,
	.param .u32 _Z12rwkv_wkv_f32ILi128EEviiiiPKfS1_S1_S1_S1_S1_Pf_param_1,
	.param .u32 _Z12rwkv_wkv_f32ILi128EEviiiiPKfS1_S1_S1_S1_S1_Pf_param_2,
	.param .u32 _Z12rwkv_wkv_f32ILi128EEviiiiPKfS1_S1_S1_S1_S1_Pf_param_3,
	.param .u64 .ptr .align 1 _Z12rwkv_wkv_f32ILi128EEviiiiPKfS1_S1_S1_S1_S1_Pf_param_4,
	.param .u64 .ptr .align 1 _Z12rwkv_wkv_f32ILi128EEviiiiPKfS1_S1_S1_S1_S1_Pf_param_5,
	.param .u64 .ptr .align 1 _Z12rwkv_wkv_f32ILi128EEviiiiPKfS1_S1_S1_S1_S1_Pf_param_6,
	.param .u64 .ptr .align 1 _Z12rwkv_wkv_f32ILi128EEviiiiPKfS1_S1_S1_S1_S1_Pf_param_7,
	.param .u64 .ptr .align 1 _Z12rwkv_wkv_f32ILi128EEviiiiPKfS1_S1_S1_S1_S1_Pf_param_8,
	.param .u64 .ptr .align 1 _Z12rwkv_wkv_f32ILi128EEviiiiPKfS1_S1_S1_S1_S1_Pf_param_9,
	.param .u64 .ptr .align 1 _Z12rwkv_wkv_f32ILi128EEviiiiPKfS1_S1_S1_S1_S1_Pf_param_10
)
{
	.local .align 16 .b8 	__local_depot1[512];
	.reg .b64 	%SP;
	.reg .b64 	%SPL;
	.reg .pred 	%p<4>;
	.reg .b32 	%r<62>;
	.reg .b32 	%f<593>;
	.reg .b64 	%rd<40>;
	// demoted variable
	.shared .align 4 .b8 _ZZ12rwkv_wkv_f32ILi128EEviiiiPKfS1_S1_S1_S1_S1_PfE2_k[512];
	// demoted variable
	.shared .align 4 .b8 _ZZ12rwkv_wkv_f32ILi128EEviiiiPKfS1_S1_S1_S1_S1_PfE2_r[512];
	// demoted variable
	.shared .align 4 .b8 _ZZ12rwkv_wkv_f32ILi128EEviiiiPKfS1_S1_S1_S1_S1_PfE3_tf[512];
	// demoted variable
	.shared .align 4 .b8 _ZZ12rwkv_wkv_f32ILi128EEviiiiPKfS1_S1_S1_S1_S1_PfE3_td[512];
	mov.u64 	%SPL, __local_depot1;
	ld.param.u32 	%r22, [_Z12rwkv_wkv_f32ILi128EEviiiiPKfS1_S1_S1_S1_S1_Pf_param_0];
	ld.param.u32 	%r20, [_Z12rwkv_wkv_f32ILi128EEviiiiPKfS1_S1_S1_S1_S1_Pf_param_1];
	ld.param.u32 	%r21, [_Z12rwkv_wkv_f32ILi128EEviiiiPKfS1_S1_S1_S1_S1_Pf_param_2];
	ld.param.u32 	%r23, [_Z12rwkv_wkv_f32ILi128EEviiiiPKfS1_S1_S1_S1_S1_Pf_param_3];
	ld.param.u64 	%rd15, [_Z12rwkv_wkv_f32ILi128EEviiiiPKfS1_S1_S1_S1_S1_Pf_param_7];
	ld.param.u64 	%rd16, [_Z12rwkv_wkv_f32ILi128EEviiiiPKfS1_S1_S1_S1_S1_Pf_param_9];
	ld.param.u64 	%rd14, [_Z12rwkv_wkv_f32ILi128EEviiiiPKfS1_S1_S1_S1_S1_Pf_param_10];
	cvta.to.global.u64 	%rd17, %rd16;
	cvta.to.global.u64 	%rd1, %rd14;
	add.u64 	%rd2, %SPL, 0;
	add.s64 	%rd3, %rd2, 16;
	mov.u32 	%r1, %tid.x;
	mov.u32 	%r24, %ctaid.x;
	div.s32 	%r25, %r24, %r23;
	mul.lo.s32 	%r26, %r25, %r23;
	sub.s32 	%r27, %r24, %r26;
	div.s32 	%r28, %r20, %r22;
	mul.lo.s32 	%r29, %r25, %r21;
	shl.b32 	%r30, %r29, 7;
	shl.b32 	%r31, %r27, 14;
	add.s32 	%r32, %r30, %r1;
	add.s32 	%r2, %r32, %r31;
	cvta.to.global.u64 	%rd19, %rd15;
	mul.wide.s32 	%rd20, %r2, 4;
	add.s64 	%rd21, %rd17, %rd20;
	ld.global.f32 	%f591, [%rd21];
	ld.global.f32 	%f590, [%rd21+512];
	ld.global.f32 	%f589, [%rd21+1024];
	ld.global.f32 	%f588, [%rd21+1536];
	st.local.v4.f32 	[%rd2], {%f591, %f590, %f589, %f588};
	ld.global.f32 	%f587, [%rd21+2048];
	ld.global.f32 	%f586, [%rd21+2560];
	ld.global.f32 	%f585, [%rd21+3072];
	ld.global.f32 	%f584, [%rd21+3584];
	st.local.v4.f32 	[%rd2+16], {%f587, %f586, %f585, %f584};
	ld.global.f32 	%f583, [%rd21+4096];
	ld.global.f32 	%f582, [%rd21+4608];
	ld.global.f32 	%f581, [%rd21+5120];
	ld.global.f32 	%f580, [%rd21+5632];
	st.local.v4.f32 	[%rd2+32], {%f583, %f582, %f581, %f580};
	ld.global.f32 	%f579, [%rd21+6144];
	ld.global.f32 	%f578, [%rd21+6656];
	ld.global.f32 	%f577, [%rd21+7168];
	ld.global.f32 	%f576, [%rd21+7680];
	st.local.v4.f32 	[%rd2+48], {%f579, %f578, %f577, %f576};
	ld.global.f32 	%f575, [%rd21+8192];
	ld.global.f32 	%f574, [%rd21+8704];
	ld.global.f32 	%f573, [%rd21+9216];
	ld.global.f32 	%f572, [%rd21+9728];
	st.local.v4.f32 	[%rd2+64], {%f575, %f574, %f573, %f572};
	ld.global.f32 	%f571, [%rd21+10240];
	ld.global.f32 	%f570, [%rd21+10752];
	ld.global.f32 	%f569, [%rd21+11264];
	ld.global.f32 	%f568, [%rd21+11776];
	st.local.v4.f32 	[%rd2+80], {%f571, %f570, %f569, %f568};
	ld.global.f32 	%f567, [%rd21+12288];
	ld.global.f32 	%f566, [%rd21+12800];
	ld.global.f32 	%f565, [%rd21+13312];
	ld.global.f32 	%f564, [%rd21+13824];
	st.local.v4.f32 	[%rd2+96], {%f567, %f566, %f565, %f564};
	ld.global.f32 	%f563, [%rd21+14336];
	ld.global.f32 	%f562, [%rd21+14848];
	ld.global.f32 	%f561, [%rd21+15360];
	ld.global.f32 	%f560, [%rd21+15872];
	st.local.v4.f32 	[%rd2+112], {%f563, %f562, %f561, %f560};
	ld.global.f32 	%f559, [%rd21+16384];
	ld.global.f32 	%f558, [%rd21+16896];
	ld.global.f32 	%f557, [%rd21+17408];
	ld.global.f32 	%f556, [%rd21+17920];
	st.local.v4.f32 	[%rd2+128], {%f559, %f558, %f557, %f556};
	ld.global.f32 	%f555, [%rd21+18432];
	ld.global.f32 	%f554, [%rd21+18944];
	ld.global.f32 	%f553, [%rd21+19456];
	ld.global.f32 	%f552, [%rd21+19968];
	st.local.v4.f32 	[%rd2+144], {%f555, %f554, %f553, %f552};
	ld.global.f32 	%f551, [%rd21+20480];
	ld.global.f32 	%f550, [%rd21+20992];
	ld.global.f32 	%f549, [%rd21+21504];
	ld.global.f32 	%f548, [%rd21+22016];
	st.local.v4.f32 	[%rd2+160], {%f551, %f550, %f549, %f548};
	ld.global.f32 	%f547, [%rd21+22528];
	ld.global.f32 	%f546, [%rd21+23040];
	ld.global.f32 	%f545, [%rd21+23552];
	ld.global.f32 	%f544, [%rd21+24064];
	st.local.v4.f32 	[%rd2+176], {%f547, %f546, %f545, %f544};
	ld.global.f32 	%f543, [%rd21+24576];
	ld.global.f32 	%f542, [%rd21+25088];
	ld.global.f32 	%f541, [%rd21+25600];
	ld.global.f32 	%f540, [%rd21+26112];
	st.local.v4.f32 	[%rd2+192], {%f543, %f542, %f541, %f540};
	ld.global.f32 	%f539, [%rd21+26624];
	ld.global.f32 	%f538, [%rd21+27136];
	ld.global.f32 	%f537, [%rd21+27648];
	ld.global.f32 	%f536, [%rd21+28160];
	st.local.v4.f32 	[%rd2+208], {%f539, %f538, %f537, %f536};
	ld.global.f32 	%f535, [%rd21+28672];
	ld.global.f32 	%f534, [%rd21+29184];
	ld.global.f32 	%f533, [%rd21+29696];
	ld.global.f32 	%f532, [%rd21+30208];
	st.local.v4.f32 	[%rd2+224], {%f535, %f534, %f533, %f532};
	ld.global.f32 	%f531, [%rd21+30720];
	ld.global.f32 	%f530, [%rd21+31232];
	ld.global.f32 	%f529, [%rd21+31744];
	ld.global.f32 	%f528, [%rd21+32256];
	st.local.v4.f32 	[%rd2+240], {%f531, %f530, %f529, %f528};
	ld.global.f32 	%f527, [%rd21+32768];
	ld.global.f32 	%f526, [%rd21+33280];
	ld.global.f32 	%f525, [%rd21+33792];
	ld.global.f32 	%f524, [%rd21+34304];
	st.local.v4.f32 	[%rd2+256], {%f527, %f526, %f525, %f524};
	ld.global.f32 	%f523, [%rd21+34816];
	ld.global.f32 	%f522, [%rd21+35328];
	ld.global.f32 	%f521, [%rd21+35840];
	ld.global.f32 	%f520, [%rd21+36352];
	st.local.v4.f32 	[%rd2+272], {%f523, %f522, %f521, %f520};
	ld.global.f32 	%f519, [%rd21+36864];
	ld.global.f32 	%f518, [%rd21+37376];
	ld.global.f32 	%f517, [%rd21+37888];
	ld.global.f32 	%f516, [%rd21+38400];
	st.local.v4.f32 	[%rd2+288], {%f519, %f518, %f517, %f516};
	ld.global.f32 	%f515, [%rd21+38912];
	ld.global.f32 	%f514, [%rd21+39424];
	ld.global.f32 	%f513, [%rd21+39936];
	ld.global.f32 	%f512, [%rd21+40448];
	st.local.v4.f32 	[%rd2+304], {%f515, %f514, %f513, %f512};
	ld.global.f32 	%f511, [%rd21+40960];
	ld.global.f32 	%f510, [%rd21+41472];
	ld.global.f32 	%f509, [%rd21+41984];
	ld.global.f32 	%f508, [%rd21+42496];
	st.local.v4.f32 	[%rd2+320], {%f511, %f510, %f509, %f508};
	ld.global.f32 	%f507, [%rd21+43008];
	ld.global.f32 	%f506, [%rd21+43520];
	ld.global.f32 	%f505, [%rd21+44032];
	ld.global.f32 	%f504, [%rd21+44544];
	st.local.v4.f32 	[%rd2+336], {%f507, %f506, %f505, %f504};
	ld.global.f32 	%f503, [%rd21+45056];
	ld.global.f32 	%f502, [%rd21+45568];
	ld.global.f32 	%f501, [%rd21+46080];
	ld.global.f32 	%f500, [%rd21+46592];
	st.local.v4.f32 	[%rd2+352], {%f503, %f502, %f501, %f500};
	ld.global.f32 	%f499, [%rd21+47104];
	ld.global.f32 	%f498, [%rd21+47616];
	ld.global.f32 	%f497, [%rd21+48128];
	ld.global.f32 	%f496, [%rd21+48640];
	st.local.v4.f32 	[%rd2+368], {%f499, %f498, %f497, %f496};
	ld.global.f32 	%f495, [%rd21+49152];
	ld.global.f32 	%f494, [%rd21+49664];
	ld.global.f32 	%f493, [%rd21+50176];
	ld.global.f32 	%f492, [%rd21+50688];
	st.local.v4.f32 	[%rd2+384], {%f495, %f494, %f493, %f492};
	ld.global.f32 	%f491, [%rd21+51200];
	ld.global.f32 	%f490, [%rd21+51712];
	ld.global.f32 	%f489, [%rd21+52224];
	ld.global.f32 	%f488, [%rd21+52736];
	st.local.v4.f32 	[%rd2+400], {%f491, %f490, %f489, %f488};
	ld.global.f32 	%f487, [%rd21+53248];
	ld.global.f32 	%f486, [%rd21+53760];
	ld.global.f32 	%f485, [%rd21+54272];
	ld.global.f32 	%f484, [%rd21+54784];
	st.local.v4.f32 	[%rd2+416], {%f487, %f486, %f485, %f484};
	ld.global.f32 	%f483, [%rd21+55296];
	ld.global.f32 	%f482, [%rd21+55808];
	ld.global.f32 	%f481, [%rd21+56320];
	ld.global.f32 	%f480, [%rd21+56832];
	st.local.v4.f32 	[%rd2+432], {%f483, %f482, %f481, %f480};
	ld.global.f32 	%f479, [%rd21+57344];
	ld.global.f32 	%f478, [%rd21+57856];
	ld.global.f32 	%f477, [%rd21+58368];
	ld.global.f32 	%f476, [%rd21+58880];
	st.local.v4.f32 	[%rd2+448], {%f479, %f478, %f477, %f476};
	ld.global.f32 	%f475, [%rd21+59392];
	ld.global.f32 	%f474, [%rd21+59904];
	ld.global.f32 	%f473, [%rd21+60416];
	ld.global.f32 	%f472, [%rd21+60928];
	st.local.v4.f32 	[%rd2+464], {%f475, %f474, %f473, %f472};
	ld.global.f32 	%f471, [%rd21+61440];
	ld.global.f32 	%f470, [%rd21+61952];
	ld.global.f32 	%f469, [%rd21+62464];
	ld.global.f32 	%f468, [%rd21+62976];
	st.local.v4.f32 	[%rd2+480], {%f471, %f470, %f469, %f468};
	ld.global.f32 	%f467, [%rd21+63488];
	ld.global.f32 	%f466, [%rd21+64000];
	ld.global.f32 	%f465, [%rd21+64512];
	ld.global.f32 	%f464, [%rd21+65024];
	st.local.v4.f32 	[%rd2+496], {%f467, %f466, %f465, %f464};
	bar.sync 	0;
	shl.b32 	%r33, %r27, 7;
	add.s32 	%r34, %r33, %r1;
	mul.wide.u32 	%rd22, %r34, 4;
	add.s64 	%rd23, %rd19, %rd22;
	ld.global.f32 	%f388, [%rd23];
	shl.b32 	%r35, %r1, 2;
	mov.u32 	%r36, _ZZ12rwkv_wkv_f32ILi128EEviiiiPKfS1_S1_S1_S1_S1_PfE3_tf;
	add.s32 	%r37, %r36, %r35;
	st.shared.f32 	[%r37], %f388;
	bar.sync 	0;
	mad.lo.s32 	%r56, %r29, %r28, %r34;
	add.s32 	%r38, %r29, %r21;
	mad.lo.s32 	%r4, %r38, %r28, %r34;
	setp.ge.s32 	%p1, %r56, %r4;
	@%p1 bra 	$L__BB1_6;
	ld.param.u64 	%rd37, [_Z12rwkv_wkv_f32ILi128EEviiiiPKfS1_S1_S1_S1_S1_Pf_param_8];
	ld.param.u64 	%rd36, [_Z12rwkv_wkv_f32ILi128EEviiiiPKfS1_S1_S1_S1_S1_Pf_param_6];
	ld.param.u64 	%rd35, [_Z12rwkv_wkv_f32ILi128EEviiiiPKfS1_S1_S1_S1_S1_Pf_param_5];
	ld.param.u64 	%rd34, [_Z12rwkv_wkv_f32ILi128EEviiiiPKfS1_S1_S1_S1_S1_Pf_param_4];
	mov.u32 	%r40, _ZZ12rwkv_wkv_f32ILi128EEviiiiPKfS1_S1_S1_S1_S1_PfE2_k;
	add.s32 	%r5, %r40, %r35;
	mov.u32 	%r41, _ZZ12rwkv_wkv_f32ILi128EEviiiiPKfS1_S1_S1_S1_S1_PfE2_r;
	add.s32 	%r6, %r41, %r35;
	mov.u32 	%r42, _ZZ12rwkv_wkv_f32ILi128EEviiiiPKfS1_S1_S1_S1_S1_PfE3_td;
	add.s32 	%r7, %r42, %r35;
	cvta.to.global.u64 	%rd4, %rd34;
	cvta.to.global.u64 	%rd5, %rd36;
	cvta.to.global.u64 	%rd6, %rd37;
	cvta.to.global.u64 	%rd7, %rd35;
$L__BB1_2:
	bar.sync 	0;
	mul.wide.s32 	%rd24, %r56, 4;
	add.s64 	%rd25, %rd4, %rd24;
	ld.global.f32 	%f390, [%rd25];
	st.shared.f32 	[%r5], %f390;
	add.s64 	%rd26, %rd5, %rd24;
	ld.global.f32 	%f391, [%rd26];
	st.shared.f32 	[%r6], %f391;
	add.s64 	%rd27, %rd6, %rd24;
	ld.global.f32 	%f392, [%rd27];
	st.shared.f32 	[%r7], %f392;
	bar.sync 	0;
	add.s64 	%rd28, %rd7, %rd24;
	ld.global.f32 	%f257, [%rd28];
	add.s32 	%r60, %r40, 16;
	add.s32 	%r59, %r42, 16;
	add.s32 	%r58, %r41, 16;
	add.s32 	%r57, %r36, 16;
	mov.f32 	%f592, 0f00000000;
	mov.b32 	%r61, 0;
	mov.u64 	%rd39, %rd3;
$L__BB1_3:
	ld.shared.v4.f32 	{%f393, %f394, %f395, %f396}, [%r60+-16];
	mul.f32 	%f397, %f257, %f393;
	mul.f32 	%f398, %f257, %f394;
	mul.f32 	%f399, %f257, %f395;
	mul.f32 	%f400, %f257, %f396;
	ld.shared.v4.f32 	{%f401, %f402, %f403, %f404}, [%r58+-16];
	ld.shared.v4.f32 	{%f405, %f406, %f407, %f408}, [%r57+-16];
	ld.local.v4.f32 	{%f409, %f410, %f411, %f412}, [%rd39+-16];
	fma.rn.f32 	%f413, %f397, %f405, %f409;
	fma.rn.f32 	%f414, %f401, %f413, %f592;
	fma.rn.f32 	%f415, %f398, %f406, %f410;
	fma.rn.f32 	%f416, %f402, %f415, %f414;
	fma.rn.f32 	%f417, %f399, %f407, %f411;
	fma.rn.f32 	%f418, %f403, %f417, %f416;
	fma.rn.f32 	%f419, %f400, %f408, %f412;
	fma.rn.f32 	%f420, %f404, %f419, %f418;
	ld.shared.v4.f32 	{%f421, %f422, %f423, %f424}, [%r59+-16];
	fma.rn.f32 	%f425, %f409, %f421, %f397;
	fma.rn.f32 	%f426, %f410, %f422, %f398;
	fma.rn.f32 	%f427, %f411, %f423, %f399;
	fma.rn.f32 	%f428, %f412, %f424, %f400;
	st.local.v4.f32 	[%rd39+-16], {%f425, %f426, %f427, %f428};
	ld.shared.v4.f32 	{%f429, %f430, %f431, %f432}, [%r60];
	mul.f32 	%f433, %f257, %f429;
	mul.f32 	%f434, %f257, %f430;
	mul.f32 	%f435, %f257, %f431;
	mul.f32 	%f436, %f257, %f432;
	ld.shared.v4.f32 	{%f437, %f438, %f439, %f440}, [%r58];
	ld.shared.v4.f32 	{%f441, %f442, %f443, %f444}, [%r57];
	ld.local.v4.f32 	{%f445, %f446, %f447, %f448}, [%rd39];
	fma.rn.f32 	%f449, %f433, %f441, %f445;
	fma.rn.f32 	%f450, %f437, %f449, %f420;
	fma.rn.f32 	%f451, %f434, %f442, %f446;
	fma.rn.f32 	%f452, %f438, %f451, %f450;
	fma.rn.f32 	%f453, %f435, %f443, %f447;
	fma.rn.f32 	%f454, %f439, %f453, %f452;
	fma.rn.f32 	%f455, %f436, %f444, %f448;
	fma.rn.f32 	%f592, %f440, %f455, %f454;
	ld.shared.v4.f32 	{%f456, %f457, %f458, %f459}, [%r59];
	fma.rn.f32 	%f460, %f445, %f456, %f433;
	fma.rn.f32 	%f461, %f446, %f457, %f434;
	fma.rn.f32 	%f462, %f447, %f458, %f435;
	fma.rn.f32 	%f463, %f448, %f459, %f436;
	st.local.v4.f32 	[%rd39], {%f460, %f461, %f462, %f463};
	add.s32 	%r14, %r61, 8;
	add.s64 	%rd39, %rd39, 32;
	add.s32 	%r60, %r60, 32;
	add.s32 	%r59, %r59, 32;
	add.s32 	%r58, %r58, 32;
	add.s32 	%r57, %r57, 32;
	setp.lt.u32 	%p2, %r61, 120;
	mov.u32 	%r61, %r14;
	@%p2 bra 	$L__BB1_3;
	ld.param.u32 	%r54, [_Z12rwkv_wkv_f32ILi128EEviiiiPKfS1_S1_S1_S1_S1_Pf_param_2];
	add.s64 	%rd30, %rd1, %rd24;
	st.global.f32 	[%rd30], %f592;
	add.s32 	%r56, %r56, %r54;
	setp.lt.s32 	%p3, %r56, %r4;
	@%p3 bra 	$L__BB1_2;
	ld.local.v4.f32 	{%f591, %f590, %f589, %f588}, [%rd2];
	ld.local.v4.f32 	{%f587, %f586, %f585, %f584}, [%rd2+16];
	ld.local.v4.f32 	{%f583, %f582, %f581, %f580}, [%rd2+32];
	ld.local.v4.f32 	{%f579, %f578, %f577, %f576}, [%rd2+48];
	ld.local.v4.f32 	{%f575, %f574, %f573, %f572}, [%rd2+64];
	ld.local.v4.f32 	{%f571, %f570, %f569, %f568}, [%rd2+80];
	ld.local.v4.f32 	{%f567, %f566, %f565, %f564}, [%rd2+96];
	ld.local.v4.f32 	{%f563, %f562, %f561, %f560}, [%rd2+112];
	ld.local.v4.f32 	{%f559, %f558, %f557, %f556}, [%rd2+128];
	ld.local.v4.f32 	{%f555, %f554, %f553, %f552}, [%rd2+144];
	ld.local.v4.f32 	{%f551, %f550, %f549, %f548}, [%rd2+160];
	ld.local.v4.f32 	{%f547, %f546, %f545, %f544}, [%rd2+176];
	ld.local.v4.f32 	{%f543, %f542, %f541, %f540}, [%rd2+192];
	ld.local.v4.f32 	{%f539, %f538, %f537, %f536}, [%rd2+208];
	ld.local.v4.f32 	{%f535, %f534, %f533, %f532}, [%rd2+224];
	ld.local.v4.f32 	{%f531, %f530, %f529, %f528}, [%rd2+240];
	ld.local.v4.f32 	{%f527, %f526, %f525, %f524}, [%rd2+256];
	ld.local.v4.f32 	{%f523, %f522, %f521, %f520}, [%rd2+272];
	ld.local.v4.f32 	{%f519, %f518, %f517, %f516}, [%rd2+288];
	ld.local.v4.f32 	{%f515, %f514, %f513, %f512}, [%rd2+304];
	ld.local.v4.f32 	{%f511, %f510, %f509, %f508}, [%rd2+320];
	ld.local.v4.f32 	{%f507, %f506, %f505, %f504}, [%rd2+336];
	ld.local.v4.f32 	{%f503, %f502, %f501, %f500}, [%rd2+352];
	ld.local.v4.f32 	{%f499, %f498, %f497, %f496}, [%rd2+368];
	ld.local.v4.f32 	{%f495, %f494, %f493, %f492}, [%rd2+384];
	ld.local.v4.f32 	{%f491, %f490, %f489, %f488}, [%rd2+400];
	ld.local.v4.f32 	{%f487, %f486, %f485, %f484}, [%rd2+416];
	ld.local.v4.f32 	{%f483, %f482, %f481, %f480}, [%rd2+432];
	ld.local.v4.f32 	{%f479, %f478, %f477, %f476}, [%rd2+448];
	ld.local.v4.f32 	{%f475, %f474, %f473, %f472}, [%rd2+464];
	ld.local.v4.f32 	{%f471, %f470, %f469, %f468}, [%rd2+480];
	ld.local.v4.f32 	{%f467, %f466, %f465, %f464}, [%rd2+496];
$L__BB1_6:
	ld.param.u64 	%rd38, [_Z12rwkv_wkv_f32ILi128EEviiiiPKfS1_S1_S1_S1_S1_Pf_param_10];
	ld.param.u32 	%r55, [_Z12rwkv_wkv_f32ILi128EEviiiiPKfS1_S1_S1_S1_S1_Pf_param_2];
	ld.param.u32 	%r53, [_Z12rwkv_wkv_f32ILi128EEviiiiPKfS1_S1_S1_S1_S1_Pf_param_1];
	mad.lo.s32 	%r52, %r55, %r53, %r2;
	cvta.to.global.u64 	%rd31, %rd38;
	mul.wide.s32 	%rd32, %r52, 4;
	add.s64 	%rd33, %rd31, %rd32;
	st.global.f32 	[%rd33], %f591;
	st.global.f32 	[%rd33+512], %f590;
	st.global.f32 	[%rd33+1024], %f589;
	st.global.f32 	[%rd33+1536], %f588;
	st.global.f32 	[%rd33+2048], %f587;
	st.global.f32 	[%rd33+2560], %f586;
	st.global.f32 	[%rd33+3072], %f585;
	st.global.f32 	[%rd33+3584], %f584;
	st.global.f32 	[%rd33+4096], %f583;
	st.global.f32 	[%rd33+4608], %f582;
	st.global.f32 	[%rd33+5120], %f581;
	st.global.f32 	[%rd33+5632], %f580;
	st.global.f32 	[%rd33+6144], %f579;
	st.global.f32 	[%rd33+6656], %f578;
	st.global.f32 	[%rd33+7168], %f577;
	st.global.f32 	[%rd33+7680], %f576;
	st.global.f32 	[%rd33+8192], %f575;
	st.global.f32 	[%rd33+8704], %f574;
	st.global.f32 	[%rd33+9216], %f573;
	st.global.f32 	[%rd33+9728], %f572;
	st.global.f32 	[%rd33+10240], %f571;
	st.global.f32 	[%rd33+10752], %f570;
	st.global.f32 	[%rd33+11264], %f569;
	st.global.f32 	[%rd33+11776], %f568;
	st.global.f32 	[%rd33+12288], %f567;
	st.global.f32 	[%rd33+12800], %f566;
	st.global.f32 	[%rd33+13312], %f565;
	st.global.f32 	[%rd33+13824], %f564;
	st.global.f32 	[%rd33+14336], %f563;
	st.global.f32 	[%rd33+14848], %f562;
	st.global.f32 	[%rd33+15360], %f561;
	st.global.f32 	[%rd33+15872], %f560;
	st.global.f32 	[%rd33+16384], %f559;
	st.global.f32 	[%rd33+16896], %f558;
	st.global.f32 	[%rd33+17408], %f557;
	st.global.f32 	[%rd33+17920], %f556;
	st.global.f32 	[%rd33+18432], %f555;
	st.global.f32 	[%rd33+18944], %f554;
	st.global.f32 	[%rd33+19456], %f553;
	st.global.f32 	[%rd33+19968], %f552;
	st.global.f32 	[%rd33+20480], %f551;
	st.global.f32 	[%rd33+20992], %f550;
	st.global.f32 	[%rd33+21504], %f549;
	st.global.f32 	[%rd33+22016], %f548;
	st.global.f32 	[%rd33+22528], %f547;
	st.global.f32 	[%rd33+23040], %f546;
	st.global.f32 	[%rd33+23552], %f545;
	st.global.f32 	[%rd33+24064], %f544;
	st.global.f32 	[%rd33+24576], %f543;
	st.global.f32 	[%rd33+25088], %f542;
	st.global.f32 	[%rd33+25600], %f541;
	st.global.f32 	[%rd33+26112], %f540;
	st.global.f32 	[%rd33+26624], %f539;
	st.global.f32 	[%rd33+27136], %f538;
	st.global.f32 	[%rd33+27648], %f537;
	st.global.f32 	[%rd33+28160], %f536;
	st.global.f32 	[%rd33+28672], %f535;
	st.global.f32 	[%rd33+29184], %f534;
	st.global.f32 	[%rd33+29696], %f533;
	st.global.f32 	[%rd33+30208], %f532;
	st.global.f32 	[%rd33+30720], %f531;
	st.global.f32 	[%rd33+31232], %f530;
	st.global.f32 	[%rd33+31744], %f529;
	st.global.f32 	[%rd33+32256], %f528;
	st.global.f32 	[%rd33+32768], %f527;
	st.global.f32 	[%rd33+33280], %f526;
	st.global.f32 	[%rd33+33792], %f525;
	st.global.f32 	[%rd33+34304], %f524;
	st.global.f32 	[%rd33+34816], %f523;
	st.global.f32 	[%rd33+35328], %f522;
	st.global.f32 	[%rd33+35840], %f521;
	st.global.f32 	[%rd33+36352], %f520;
	st.global.f32 	[%rd33+36864], %f519;
	st.global.f32 	[%rd33+37376], %f518;
	st.global.f32 	[%rd33+37888], %f517;
	st.global.f32 	[%rd33+38400], %f516;
	st.global.f32 	[%rd33+38912], %f515;
	st.global.f32 	[%rd33+39424], %f514;
	st.global.f32 	[%rd33+39936], %f513;
	st.global.f32 	[%rd33+40448], %f512;
	st.global.f32 	[%rd33+40960], %f511;
	st.global.f32 	[%rd33+41472], %f510;
	st.global.f32 	[%rd33+41984], %f509;
	st.global.f32 	[%rd33+42496], %f508;
	st.global.f32 	[%rd33+43008], %f507;
	st.global.f32 	[%rd33+43520], %f506;
	st.global.f32 	[%rd33+44032], %f505;
	st.global.f32 	[%rd33+44544], %f504;
	st.global.f32 	[%rd33+45056], %f503;
	st.global.f32 	[%rd33+45568], %f502;
	st.global.f32 	[%rd33+46080], %f501;
	st.global.f32 	[%rd33+46592], %f500;
	st.global.f32 	[%rd33+47104], %f499;
	st.global.f32 	[%rd33+47616], %f498;
	st.global.f32 	[%rd33+48128], %f497;
	st.global.f32 	[%rd33+48640], %f496;
	st.global.f32 	[%rd33+49152], %f495;
	st.global.f32 	[%rd33+49664], %f494;
	st.global.f32 	[%rd33+50176], %f493;
	st.global.f32 	[%rd33+50688], %f492;
	st.global.f32 	[%rd33+51200], %f491;
	st.global.f32 	[%rd33+51712], %f490;
	st.global.f32 	[%rd33+52224], %f489;
	st.global.f32 	[%rd33+52736], %f488;
	st.global.f32 	[%rd33+53248], %f487;
	st.global.f32 	[%rd33+53760], %f486;
	st.global.f32 	[%rd33+54272], %f485;
	st.global.f32 	[%rd33+54784], %f484;
	st.global.f32 	[%rd33+55296], %f483;
	st.global.f32 	[%rd33+55808], %f482;
	st.global.f32 	[%rd33+56320], %f481;
	st.global.f32 	[%rd33+56832], %f480;
	st.global.f32 	[%rd33+57344], %f479;
	st.global.f32 	[%rd33+57856], %f478;
	st.global.f32 	[%rd33+58368], %f477;
	st.global.f32 	[%rd33+58880], %f476;
	st.global.f32 	[%rd33+59392], %f475;
	st.global.f32 	[%rd33+59904], %f474;
	st.global.f32 	[%rd33+60416], %f473;
	st.global.f32 	[%rd33+60928], %f472;
	st.global.f32 	[%rd33+61440], %f471;
	st.global.f32 	[%rd33+61952], %f470;
	st.global.f32 	[%rd33+62464], %f469;
	st.global.f32 	[%rd33+62976], %f468;
	st.global.f32 	[%rd33+63488], %f467;
	st.global.f32 	[%rd33+64000], %f466;
	st.global.f32 	[%rd33+64512], %f465;
	st.global.f32 	[%rd33+65024], %f464;
	ret;

}
.entry _Z13rwkv_wkv7_f32ILi64EEviiiiPKfS1_S1_S1_S1_S1_S1_Pf(
	.param .u32 _Z13rwkv_wkv7_f32ILi64EEviiiiPKfS1_S1_S1_S1_S1_S1_Pf_param_0,
	.param .u32 _Z13rwkv_wkv7_f32ILi64EEviiiiPKfS1_S1_S1_S1_S1_S1_Pf_param_1,
	.param .u32 _Z13rwkv_wkv7_f32ILi64EEviiiiPKfS1_S1_S1_S1_S1_S1_Pf_param_2,
	.param .u32 _Z13rwkv_wkv7_f32ILi64EEviiiiPKfS1_S1_S1_S1_S1_S1_Pf_param_3,
	.param .u64 .ptr .align 1 _Z13rwkv_wkv7_f32ILi64EEviiiiPKfS1_S1_S1_S1_S1_S1_Pf_param_4,
	.param .u64 .ptr .align 1 _Z13rwkv_wkv7_f32ILi64EEviiiiPKfS1_S1_S1_S1_S1_S1_Pf_param_5,
	.param .u64 .ptr .align 1 _Z13rwkv_wkv7_f32ILi64EEviiiiPKfS1_S1_S1_S1_S1_S1_Pf_param_6,
	.param .u64 .ptr .align 1 _Z13rwkv_wkv7_f32ILi64EEviiiiPKfS1_S1_S1_S1_S1_S1_Pf_param_7,
	.param .u64 .ptr .align 1 _Z13rwkv_wkv7_f32ILi64EEviiiiPKfS1_S1_S1_S1_S1_S1_Pf_param_8,
	.param .u64 .ptr .align 1 _Z13rwkv_wkv7_f32ILi64EEviiiiPKfS1_S1_S1_S1_S1_S1_Pf_param_9,
	.param .u64 .ptr .align 1 _Z13rwkv_wkv7_f32ILi64EEviiiiPKfS1_S1_S1_S1_S1_S1_Pf_param_10,
	.param .u64 .ptr .align 1 _Z13rwkv_wkv7_f32ILi64EEviiiiPKfS1_S1_S1_S1_S1_S1_Pf_param_11
)
{
	.reg .pred 	%p<3>;
	.reg .b32 	%r<41>;
	.reg .b32 	%f<903>;
	.reg .b64 	%rd<38>;
	// demoted variable
	.shared .align 16 .b8 _ZZ13rwkv_wkv7_f32ILi64EEviiiiPKfS1_S1_S1_S1_S1_S1_PfE2_r[256];
	// demoted variable
	.shared .align 16 .b8 _ZZ13rwkv_wkv7_f32ILi64EEviiiiPKfS1_S1_S1_S1_S1_S1_PfE2_w[256];
	// demoted variable
	.shared .align 16 .b8 _ZZ13rwkv_wkv7_f32ILi64EEviiiiPKfS1_S1_S1_S1_S1_S1_PfE2_k[256];
	// demoted variable
	.shared .align 16 .b8 _ZZ13rwkv_wkv7_f32ILi64EEviiiiPKfS1_S1_S1_S1_S1_S1_PfE2_a[256];
	// demoted variable
	.shared .align 16 .b8 _ZZ13rwkv_wkv7_f32ILi64EEviiiiPKfS1_S1_S1_S1_S1_S1_PfE2_b[256];
	ld.param.u32 	%r8, [_Z13rwkv_wkv7_f32ILi64EEviiiiPKfS1_S1_S1_S1_S1_S1_Pf_param_0];
	ld.param.u32 	%r6, [_Z13rwkv_wkv7_f32ILi64EEviiiiPKfS1_S1_S1_S1_S1_S1_Pf_param_1];
	ld.param.u32 	%r7, [_Z13rwkv_wkv7_f32ILi64EEviiiiPKfS1_S1_S1_S1_S1_S1_Pf_param_2];
	ld.param.u32 	%r9, [_Z13rwkv_wkv7_f32ILi64EEviiiiPKfS1_S1_S1_S1_S1_S1_Pf_param_3];
	ld.param.u64 	%rd8, [_Z13rwkv_wkv7_f32ILi64EEviiiiPKfS1_S1_S1_S1_S1_S1_Pf_param_10];
	cvta.to.global.u64 	%rd9, %rd8;
	mov.u32 	%r10, %tid.x;
	mov.u32 	%r11, %ctaid.x;
	div.s32 	%r12, %r11, %r9;
	mul.lo.s32 	%r13, %r12, %r9;
	sub.s32 	%r14, %r11, %r13;
	div.s32 	%r15, %r6, %r8;
	mul.lo.s32 	%r16, %r12, %r7;
	shl.b32 	%r17, %r16, 6;
	shl.b32 	%r18, %r14, 12;
	shl.b32 	%r19, %r10, 6;
	add.s32 	%r20, %r17, %r19;
	add.s32 	%r1, %r20, %r18;
	mul.wide.s32 	%rd10, %r1, 4;
	add.s64 	%rd11, %rd9, %rd10;
	ld.global.f32 	%f902, [%rd11];
	ld.global.f32 	%f901, [%rd11+4];
	ld.global.f32 	%f900, [%rd11+8];
	ld.global.f32 	%f899, [%rd11+12];
	ld.global.f32 	%f898, [%rd11+16];
	ld.global.f32 	%f897, [%rd11+20];
	ld.global.f32 	%f896, [%rd11+24];
	ld.global.f32 	%f895, [%rd11+28];
	ld.global.f32 	%f894, [%rd11+32];
	ld.global.f32 	%f893, [%rd11+36];
	ld.global.f32 	%f892, [%rd11+40];
	ld.global.f32 	%f891, [%rd11+44];
	ld.global.f32 	%f890, [%rd11+48];
	ld.global.f32 	%f889, [%rd11+52];
	ld.global.f32 	%f888, [%rd11+56];
	ld.global.f32 	%f887, [%rd11+60];
	ld.global.f32 	%f886, [%rd11+64];
	ld.global.f32 	%f885, [%rd11+68];
	ld.global.f32 	%f884, [%rd11+72];
	ld.global.f32 	%f883, [%rd11+76];
	ld.global.f32 	%f882, [%rd11+80];
	ld.global.f32 	%f881, [%rd11+84];
	ld.global.f32 	%f880, [%rd11+88];
	ld.global.f32 	%f879, [%rd11+92];
	ld.global.f32 	%f878, [%rd11+96];
	ld.global.f32 	%f877, [%rd11+100];
	ld.global.f32 	%f876, [%rd11+104];
	ld.global.f32 	%f875, [%rd11+108];
	ld.global.f32 	%f874, [%rd11+112];
	ld.global.f32 	%f873, [%rd11+116];
	ld.global.f32 	%f872, [%rd11+120];
	ld.global.f32 	%f871, [%rd11+124];
	ld.global.f32 	%f870, [%rd11+128];
	ld.global.f32 	%f869, [%rd11+132];
	ld.global.f32 	%f868, [%rd11+136];
	ld.global.f32 	%f867, [%rd11+140];
	ld.global.f32 	%f866, [%rd11+144];
	ld.global.f32 	%f865, [%rd11+148];
	ld.global.f32 	%f864, [%rd11+152];
	ld.global.f32 	%f863, [%rd11+156];
	ld.global.f32 	%f862, [%rd11+160];
	ld.global.f32 	%f861, [%rd11+164];
	ld.global.f32 	%f860, [%rd11+168];
	ld.global.f32 	%f859, [%rd11+172];
	ld.global.f32 	%f858, [%rd11+176];
	ld.global.f32 	%f857, [%rd11+180];
	ld.global.f32 	%f856, [%rd11+184];
	ld.global.f32 	%f855, [%rd11+188];
	ld.global.f32 	%f854, [%rd11+192];
	ld.global.f32 	%f853, [%rd11+196];
	ld.global.f32 	%f852, [%rd11+200];
	ld.global.f32 	%f851, [%rd11+204];
	ld.global.f32 	%f850, [%rd11+208];
	ld.global.f32 	%f849, [%rd11+212];
	ld.global.f32 	%f848, [%rd11+216];
	ld.global.f32 	%f847, [%rd11+220];
	ld.global.f32 	%f846, [%rd11+224];
	ld.global.f32 	%f845, [%rd11+228];
	ld.global.f32 	%f844, [%rd11+232];
	ld.global.f32 	%f843, [%rd11+236];
	ld.global.f32 	%f842, [%rd11+240];
	ld.global.f32 	%f841, [%rd11+244];
	ld.global.f32 	%f840, [%rd11+248];
	ld.global.f32 	%f839, [%rd11+252];
	shl.b32 	%r21, %r14, 6;
	add.s32 	%r22, %r21, %r10;
	mad.lo.s32 	%r40, %r16, %r15, %r22;
	add.s32 	%r23, %r16, %r7;
	mad.lo.s32 	%r3, %r23, %r15, %r22;
	setp.ge.s32 	%p1, %r40, %r3;
	@%p1 bra 	$L__BB2_1;
	bra.uni 	$L__BB2_2;
$L__BB2_1:
	ld.param.u64 	%rd37, [_Z13rwkv_wkv7_f32ILi64EEviiiiPKfS1_S1_S1_S1_S1_S1_Pf_param_11];
	ld.param.u32 	%r39, [_Z13rwkv_wkv7_f32ILi64EEviiiiPKfS1_S1_S1_S1_S1_S1_Pf_param_2];
	ld.param.u32 	%r37, [_Z13rwkv_wkv7_f32ILi64EEviiiiPKfS1_S1_S1_S1_S1_S1_Pf_param_1];
	mad.lo.s32 	%r36, %r39, %r37, %r1;
	cvta.to.global.u64 	%rd27, %rd37;
	mul.wide.s32 	%rd28, %r36, 4;
	add.s64 	%rd29, %rd27, %rd28;
	st.global.f32 	[%rd29], %f902;
	st.global.f32 	[%rd29+4], %f901;
	st.global.f32 	[%rd29+8], %f900;
	st.global.f32 	[%rd29+12], %f899;
	st.global.f32 	[%rd29+16], %f898;
	st.global.f32 	[%rd29+20], %f897;
	st.global.f32 	[%rd29+24], %f896;
	st.global.f32 	[%rd29+28], %f895;
	st.global.f32 	[%rd29+32], %f894;
	st.global.f32 	[%rd29+36], %f893;
	st.global.f32 	[%rd29+40], %f892;
	st.global.f32 	[%rd29+44], %f891;
	st.global.f32 	[%rd29+48], %f890;
	st.global.f32 	[%rd29+52], %f889;
	st.global.f32 	[%rd29+56], %f888;
	st.global.f32 	[%rd29+60], %f887;
	st.global.f32 	[%rd29+64], %f886;
	st.global.f32 	[%rd29+68], %f885;
	st.global.f32 	[%rd29+72], %f884;
	st.global.f32 	[%rd29+76], %f883;
	st.global.f32 	[%rd29+80], %f882;
	st.global.f32 	[%rd29+84], %f881;
	st.global.f32 	[%rd29+88], %f880;
	st.global.f32 	[%rd29+92], %f879;
	st.global.f32 	[%rd29+96], %f878;
	st.global.f32 	[%rd29+100], %f877;
	st.global.f32 	[%rd29+104], %f876;
	st.global.f32 	[%rd29+108], %f875;
	st.global.f32 	[%rd29+112], %f874;
	st.global.f32 	[%rd29+116], %f873;
	st.global.f32 	[%rd29+120], %f872;
	st.global.f32 	[%rd29+124], %f871;
	st.global.f32 	[%rd29+128], %f870;
	st.global.f32 	[%rd29+132], %f869;
	st.global.f32 	[%rd29+136], %f868;
	st.global.f32 	[%rd29+140], %f867;
	st.global.f32 	[%rd29+144], %f866;
	st.global.f32 	[%rd29+148], %f865;
	st.global.f32 	[%rd29+152], %f864;
	st.global.f32 	[%rd29+156], %f863;
	st.global.f32 	[%rd29+160], %f862;
	st.global.f32 	[%rd29+164], %f861;
	st.global.f32 	[%rd29+168], %f860;
	st.global.f32 	[%rd29+172], %f859;
	st.global.f32 	[%rd29+176], %f858;
	st.global.f32 	[%rd29+180], %f857;
	st.global.f32 	[%rd29+184], %f856;
	st.global.f32 	[%rd29+188], %f855;
	st.global.f32 	[%rd29+192], %f854;
	st.global.f32 	[%rd29+196], %f853;
	st.global.f32 	[%rd29+200], %f852;
	st.global.f32 	[%rd29+204], %f851;
	st.global.f32 	[%rd29+208], %f850;
	st.global.f32 	[%rd29+212], %f849;
	st.global.f32 	[%rd29+216], %f848;
	st.global.f32 	[%rd29+220], %f847;
	st.global.f32 	[%rd29+224], %f846;
	st.global.f32 	[%rd29+228], %f845;
	st.global.f32 	[%rd29+232], %f844;
	st.global.f32 	[%rd29+236], %f843;
	st.global.f32 	[%rd29+240], %f842;
	st.global.f32 	[%rd29+244], %f841;
	st.global.f32 	[%rd29+248], %f840;
	st.global.f32 	[%rd29+252], %f839;
	ret;
$L__BB2_2:
	ld.param.u64 	%rd36, [_Z13rwkv_wkv7_f32ILi64EEviiiiPKfS1_S1_S1_S1_S1_S1_Pf_param_11];
	ld.param.u64 	%rd35, [_Z13rwkv_wkv7_f32ILi64EEviiiiPKfS1_S1_S1_S1_S1_S1_Pf_param_9];
	ld.param.u64 	%rd34, [_Z13rwkv_wkv7_f32ILi64EEviiiiPKfS1_S1_S1_S1_S1_S1_Pf_param_8];
	ld.param.u64 	%rd33, [_Z13rwkv_wkv7_f32ILi64EEviiiiPKfS1_S1_S1_S1_S1_S1_Pf_param_7];
	ld.param.u64 	%rd32, [_Z13rwkv_wkv7_f32ILi64EEviiiiPKfS1_S1_S1_S1_S1_S1_Pf_param_6];
	ld.param.u64 	%rd31, [_Z13rwkv_wkv7_f32ILi64EEviiiiPKfS1_S1_S1_S1_S1_S1_Pf_param_5];
	ld.param.u64 	%rd30, [_Z13rwkv_wkv7_f32ILi64EEviiiiPKfS1_S1_S1_S1_S1_S1_Pf_param_4];
	ld.param.u32 	%r38, [_Z13rwkv_wkv7_f32ILi64EEviiiiPKfS1_S1_S1_S1_S1_S1_Pf_param_2];
	bar.sync 	0;
	cvta.to.global.u64 	%rd12, %rd30;
	mul.wide.s32 	%rd13, %r40, 4;
	add.s64 	%rd14, %rd12, %rd13;
	ld.global.f32 	%f257, [%rd14];
	mov.u32 	%r24, %tid.x;
	shl.b32 	%r25, %r24, 2;
	mov.u32 	%r26, _ZZ13rwkv_wkv7_f32ILi64EEviiiiPKfS1_S1_S1_S1_S1_S1_PfE2_r;
	add.s32 	%r27, %r26, %r25;
	st.shared.f32 	[%r27], %f257;
	cvta.to.global.u64 	%rd15, %rd31;
	add.s64 	%rd16, %rd15, %rd13;
	ld.global.f32 	%f258, [%rd16];
	mov.u32 	%r28, _ZZ13rwkv_wkv7_f32ILi64EEviiiiPKfS1_S1_S1_S1_S1_S1_PfE2_w;
	add.s32 	%r29, %r28, %r25;
	st.shared.f32 	[%r29], %f258;
	cvta.to.global.u64 	%rd17, %rd32;
	add.s64 	%rd18, %rd17, %rd13;
	ld.global.f32 	%f259, [%rd18];
	mov.u32 	%r30, _ZZ13rwkv_wkv7_f32ILi64EEviiiiPKfS1_S1_S1_S1_S1_S1_PfE2_k;
	add.s32 	%r31, %r30, %r25;
	st.shared.f32 	[%r31], %f259;
	cvta.to.global.u64 	%rd19, %rd34;
	add.s64 	%rd20, %rd19, %rd13;
	ld.global.f32 	%f260, [%rd20];
	mov.u32 	%r32, _ZZ13rwkv_wkv7_f32ILi64EEviiiiPKfS1_S1_S1_S1_S1_S1_PfE2_a;
	add.s32 	%r33, %r32, %r25;
	st.shared.f32 	[%r33], %f260;
	cvta.to.global.u64 	%rd21, %rd35;
	add.s64 	%rd22, %rd21, %rd13;
	ld.global.f32 	%f261, [%rd22];
	mov.u32 	%r34, _ZZ13rwkv_wkv7_f32ILi64EEviiiiPKfS1_S1_S1_S1_S1_S1_PfE2_b;
	add.s32 	%r35, %r34, %r25;
	st.shared.f32 	[%r35], %f261;
	bar.sync 	0;
	ld.shared.v4.f32 	{%f262, %f263, %f264, %f265}, [_ZZ13rwkv_wkv7_f32ILi64EEviiiiPKfS1_S1_S1_S1_S1_S1_PfE2_a];
	fma.rn.f32 	%f266, %f262, %f902, 0f00000000;
	fma.rn.f32 	%f267, %f263, %f901, %f266;
	fma.rn.f32 	%f268, %f264, %f900, %f267;
	fma.rn.f32 	%f269, %f265, %f899, %f268;
	ld.shared.v4.f32 	{%f270, %f271, %f272, %f273}, [_ZZ13rwkv_wkv7_f32ILi64EEviiiiPKfS1_S1_S1_S1_S1_S1_PfE2_a+16];
	fma.rn.f32 	%f274, %f270, %f898, %f269;
	fma.rn.f32 	%f275, %f271, %f897, %f274;
	fma.rn.f32 	%f276, %f272, %f896, %f275;
	fma.rn.f32 	%f277, %f273, %f895, %f276;
	ld.shared.v4.f32 	{%f278, %f279, %f280, %f281}, [_ZZ13rwkv_wkv7_f32ILi64EEviiiiPKfS1_S1_S1_S1_S1_S1_PfE2_a+32];
	fma.rn.f32 	%f282, %f278, %f894, %f277;
	fma.rn.f32 	%f283, %f279, %f893, %f282;
	fma.rn.f32 	%f284, %f280, %f892, %f283;
	fma.rn.f32 	%f285, %f281, %f891, %f284;
	ld.shared.v4.f32 	{%f286, %f287, %f288, %f289}, [_ZZ13rwkv_wkv7_f32ILi64EEviiiiPKfS1_S1_S1_S1_S1_S1_PfE2_a+48];
	fma.rn.f32 	%f290, %f286, %f890, %f285;
	fma.rn.f32 	%f291, %f287, %f889, %f290;
	fma.rn.f32 	%f292, %f288, %f888, %f291;
	fma.rn.f32 	%f293, %f289, %f887, %f292;
	ld.shared.v4.f32 	{%f294, %f295, %f296, %f297}, [_ZZ13rwkv_wkv7_f32ILi64EEviiiiPKfS1_S1_S1_S1_S1_S1_PfE2_a+64];
	fma.rn.f32 	%f298, %f294, %f886, %f293;
	fma.rn.f32 	%f299, %f295, %f885, %f298;
	fma.rn.f32 	%f300, %f296, %f884, %f299;
	fma.rn.f32 	%f301, %f297, %f883, %f300;
	ld.shared.v4.f32 	{%f302, %f303, %f304, %f305}, [_ZZ13rwkv_wkv7_f32ILi64EEviiiiPKfS1_S1_S1_S1_S1_S1_PfE2_a+80];
	fma.rn.f32 	%f306, %f302, %f882, %f301;
	fma.rn.f32 	%f307, %f303, %f881, %f306;
	fma.rn.f32 	%f308, %f304, %f880, %f307;
	fma.rn.f32 	%f309, %f305, %f879, %f308;
	ld.shared.v4.f32 	{%f310, %f311, %f312, %f313}, [_ZZ13rwkv_wkv7_f32ILi64EEviiiiPKfS1_S1_S1_S1_S1_S1_PfE2_a+96];
	fma.rn.f32 	%f314, %f310, %f878, %f309;
	fma.rn.f32 	%f315, %f311, %f877, %f314;
	fma.rn.f32 	%f316, %f312, %f876, %f315;
	fma.rn.f32 	%f317, %f313, %f875, %f316;
	ld.shared.v4.f32 	{%f318, %f319, %f320, %f321}, [_ZZ13rwkv_wkv7_f32ILi64EEviiiiPKfS1_S1_S1_S1_S1_S1_PfE2_a+112];
	fma.rn.f32 	%f322, %f318, %f874, %f317;
	fma.rn.f32 	%f323, %f319, %f873, %f322;
	fma.rn.f32 	%f324, %f320, %f872, %f323;
	fma.rn.f32 	%f325, %f321, %f871, %f324;
	ld.shared.v4.f32 	{%f326, %f327, %f328, %f329}, [_ZZ13rwkv_wkv7_f32ILi64EEviiiiPKfS1_S1_S1_S1_S1_S1_PfE2_a+128];
	fma.rn.f32 	%f330, %f326, %f870, %f325;
	fma.rn.f32 	%f331, %f327, %f869, %f330;
	fma.rn.f32 	%f332, %f328, %f868, %f331;
	fma.rn.f32 	%f333, %f329, %f867, %f332;
	ld.shared.v4.f32 	{%f334, %f335, %f336, %f337}, [_ZZ13rwkv_wkv7_f32ILi64EEviiiiPKfS1_S1_S1_S1_S1_S1_PfE2_a+144];
	fma.rn.f32 	%f338, %f334, %f866, %f333;
	fma.rn.f32 	%f339, %f335, %f865, %f338;
	fma.rn.f32 	%f340, %f336, %f864, %f339;
	fma.rn.f32 	%f341, %f337, %f863, %f340;
	ld.shared.v4.f32 	{%f342, %f343, %f344, %f345}, [_ZZ13rwkv_wkv7_f32ILi64EEviiiiPKfS1_S1_S1_S1_S1_S1_PfE2_a+160];
	fma.rn.f32 	%f346, %f342, %f862, %f341;
	fma.rn.f32 	%f347, %f343, %f861, %f346;
	fma.rn.f32 	%f348, %f344, %f860, %f347;
	fma.rn.f32 	%f349, %f345, %f859, %f348;
	ld.shared.v4.f32 	{%f350, %f351, %f352, %f353}, [_ZZ13rwkv_wkv7_f32ILi64EEviiiiPKfS1_S1_S1_S1_S1_S1_PfE2_a+176];
	fma.rn.f32 	%f354, %f350, %f858, %f349;
	fma.rn.f32 	%f355, %f351, %f857, %f354;
	fma.rn.f32 	%f356, %f352, %f856, %f355;
	fma.rn.f32 	%f357, %f353, %f855, %f356;
	ld.shared.v4.f32 	{%f358, %f359, %f360, %f361}, [_ZZ13rwkv_wkv7_f32ILi64EEviiiiPKfS1_S1_S1_S1_S1_S1_PfE2_a+192];
	fma.rn.f32 	%f362, %f358, %f854, %f357;
	fma.rn.f32 	%f363, %f359, %f853, %f362;
	fma.rn.f32 	%f364, %f360, %f852, %f363;
	fma.rn.f32 	%f365, %f361, %f851, %f364;
	ld.shared.v4.f32 	{%f366, %f367, %f368, %f369}, [_ZZ13rwkv_wkv7_f32ILi64EEviiiiPKfS1_S1_S1_S1_S1_S1_PfE2_a+208];
	fma.rn.f32 	%f370, %f366, %f850, %f365;
	fma.rn.f32 	%f371, %f367, %f849, %f370;
	fma.rn.f32 	%f372, %f368, %f848, %f371;
	fma.rn.f32 	%f373, %f369, %f847, %f372;
	ld.shared.v4.f32 	{%f374, %f375, %f376, %f377}, [_ZZ13rwkv_wkv7_f32ILi64EEviiiiPKfS1_S1_S1_S1_S1_S1_PfE2_a+224];
	fma.rn.f32 	%f378, %f374, %f846, %f373;
	fma.rn.f32 	%f379, %f375, %f845, %f378;
	fma.rn.f32 	%f380, %f376, %f844, %f379;
	fma.rn.f32 	%f381, %f377, %f843, %f380;
	ld.shared.v4.f32 	{%f382, %f383, %f384, %f385}, [_ZZ13rwkv_wkv7_f32ILi64EEviiiiPKfS1_S1_S1_S1_S1_S1_PfE2_a+240];
	fma.rn.f32 	%f386, %f382, %f842, %f381;
	fma.rn.f32 	%f387, %f383, %f841, %f386;
	fma.rn.f32 	%f388, %f384, %f840, %f387;
	fma.rn.f32 	%f389, %f385, %f839, %f388;
	cvta.to.global.u64 	%rd23, %rd33;
	add.s64 	%rd24, %rd23, %rd13;
	ld.global.f32 	%f390, [%rd24];
	ld.shared.v4.f32 	{%f391, %f392, %f393, %f394}, [_ZZ13rwkv_wkv7_f32ILi64EEviiiiPKfS1_S1_S1_S1_S1_S1_PfE2_k];
	ld.shared.v4.f32 	{%f395, %f396, %f397, %f398}, [_ZZ13rwkv_wkv7_f32ILi64EEviiiiPKfS1_S1_S1_S1_S1_S1_PfE2_w];
	mul.f32 	%f399, %f902, %f395;
	fma.rn.f32 	%f400, %f390, %f391, %f399;
	ld.shared.v4.f32 	{%f401, %f402, %f403, %f404}, [_ZZ13rwkv_wkv7_f32ILi64EEviiiiPKfS1_S1_S1_S1_S1_S1_PfE2_b];
	fma.rn.f32 	%f902, %f389, %f401, %f400;
	mul.f32 	%f405, %f901, %f396;
	fma.rn.f32 	%f406, %f390, %f392, %f405;
	fma.rn.f32 	%f901, %f389, %f402, %f406;
	mul.f32 	%f407, %f900, %f397;
	fma.rn.f32 	%f408, %f390, %f393, %f407;
	fma.rn.f32 	%f900, %f389, %f403, %f408;
	mul.f32 	%f409, %f899, %f398;
	fma.rn.f32 	%f410, %f390, %f394, %f409;
	fma.rn.f32 	%f899, %f389, %f404, %f410;
	ld.shared.v4.f32 	{%f411, %f412, %f413, %f414}, [_ZZ13rwkv_wkv7_f32ILi64EEviiiiPKfS1_S1_S1_S1_S1_S1_PfE2_r];
	fma.rn.f32 	%f415, %f902, %f411, 0f00000000;
	fma.rn.f32 	%f416, %f901, %f412, %f415;
	fma.rn.f32 	%f417, %f900, %f413, %f416;
	fma.rn.f32 	%f418, %f899, %f414, %f417;
	ld.shared.v4.f32 	{%f419, %f420, %f421, %f422}, [_ZZ13rwkv_wkv7_f32ILi64EEviiiiPKfS1_S1_S1_S1_S1_S1_PfE2_k+16];
	ld.shared.v4.f32 	{%f423, %f424, %f425, %f426}, [_ZZ13rwkv_wkv7_f32ILi64EEviiiiPKfS1_S1_S1_S1_S1_S1_PfE2_w+16];
	mul.f32 	%f427, %f898, %f423;
	fma.rn.f32 	%f428, %f390, %f419, %f427;
	ld.shared.v4.f32 	{%f429, %f430, %f431, %f432}, [_ZZ13rwkv_wkv7_f32ILi64EEviiiiPKfS1_S1_S1_S1_S1_S1_PfE2_b+16];
	fma.rn.f32 	%f898, %f389, %f429, %f428;
	mul.f32 	%f433, %f897, %f424;
	fma.rn.f32 	%f434, %f390, %f420, %f433;
	fma.rn.f32 	%f897, %f389, %f430, %f434;
	mul.f32 	%f435, %f896, %f425;
	fma.rn.f32 	%f436, %f390, %f421, %f435;
	fma.rn.f32 	%f896, %f389, %f431, %f436;
	mul.f32 	%f437, %f895, %f426;
	fma.rn.f32 	%f438, %f390, %f422, %f437;
	fma.rn.f32 	%f895, %f389, %f432, %f438;
	ld.shared.v4.f32 	{%f439, %f440, %f441, %f442}, [_ZZ13rwkv_wkv7_f32ILi64EEviiiiPKfS1_S1_S1_S1_S1_S1_PfE2_r+16];
	fma.rn.f32 	%f443, %f898, %f439, %f418;
	fma.rn.f32 	%f444, %f897, %f440, %f443;
	fma.rn.f32 	%f445, %f896, %f441, %f444;
	fma.rn.f32 	%f446, %f895, %f442, %f445;
	ld.shared.v4.f32 	{%f447, %f448, %f449, %f450}, [_ZZ13rwkv_wkv7_f32ILi64EEviiiiPKfS1_S1_S1_S1_S1_S1_PfE2_k+32];
	ld.shared.v4.f32 	{%f451, %f452, %f453, %f454}, [_ZZ13rwkv_wkv7_f32ILi64EEviiiiPKfS1_S1_S1_S1_S1_S1_PfE2_w+32];
	mul.f32 	%f455, %f894, %f451;
	fma.rn.f32 	%f456, %f390, %f447, %f455;
	ld.shared.v4.f32 	{%f457, %f458, %f459, %f460}, [_ZZ13rwkv_wkv7_f32ILi64EEviiiiPKfS1_S1_S1_S1_S1_S1_PfE2_b+32];
	fma.rn.f32 	%f894, %f389, %f457, %f456;
	mul.f32 	%f461, %f893, %f452;
	fma.rn.f32 	%f462, %f390, %f448, %f461;
	fma.rn.f32 	%f893, %f389, %f458, %f462;
	mul.f32 	%f463, %f892, %f453;
	fma.rn.f32 	%f464, %f390, %f449, %f463;
	fma.rn.f32 	%f892, %f389, %f459, %f464;
	mul.f32 	%f465, %f891, %f454;
	fma.rn.f32 	%f466, %f390, %f450, %f465;
	fma.rn.f32 	%f891, %f389, %f460, %f466;
	ld.shared.v4.f32 	{%f467, %f468, %f469, %f470}, [_ZZ13rwkv_wkv7_f32ILi64EEviiiiPKfS1_S1_S1_S1_S1_S1_PfE2_r+32];
	fma.rn.f32 	%f471, %f894, %f467, %f446;
	fma.rn.f32 	%f472, %f893, %f468, %f471;
	fma.rn.f32 	%f473, %f892, %f469, %f472;
	fma.rn.f32 	%f474, %f891, %f470, %f473;
	ld.shared.v4.f32 	{%f475, %f476, %f477, %f478}, [_ZZ13rwkv_wkv7_f32ILi64EEviiiiPKfS1_S1_S1_S1_S1_S1_PfE2_k+48];
	ld.shared.v4.f32 	{%f479, %f480, %f481, %f482}, [_ZZ13rwkv_wkv7_f32ILi64EEviiiiPKfS1_S1_S1_S1_S1_S1_PfE2_w+48];
	mul.f32 	%f483, %f890, %f479;
	fma.rn.f32 	%f484, %f390, %f475, %f483;
	ld.shared.v4.f32 	{%f485, %f486, %f487, %f488}, [_ZZ13rwkv_wkv7_f32ILi64EEviiiiPKfS1_S1_S1_S1_S1_S1_PfE2_b+48];
	fma.rn.f32 	%f890, %f389, %f485, %f484;
	mul.f32 	%f489, %f889, %f480;
	fma.rn.f32 	%f490, %f390, %f476, %f489;
	fma.rn.f32 	%f889, %f389, %f486, %f490;
	mul.f32 	%f491, %f888, %f481;
	fma.rn.f32 	%f492, %f390, %f477, %f491;
	fma.rn.f32 	%f888, %f389, %f487, %f492;
	mul.f32 	%f493, %f887, %f482;
	fma.rn.f32 	%f494, %f390, %f478, %f493;
	fma.rn.f32 	%f887, %f389, %f488, %f494;
	ld.shared.v4.f32 	{%f495, %f496, %f497, %f498}, [_ZZ13rwkv_wkv7_f32ILi64EEviiiiPKfS1_S1_S1_S1_S1_S1_PfE2_r+48];
	fma.rn.f32 	%f499, %f890, %f495, %f474;
	fma.rn.f32 	%f500, %f889, %f496, %f499;
	fma.rn.f32 	%f501, %f888, %f497, %f500;
	fma.rn.f32 	%f502, %f887, %f498, %f501;
	ld.shared.v4.f32 	{%f503, %f504, %f505, %f506}, [_ZZ13rwkv_wkv7_f32ILi64EEviiiiPKfS1_S1_S1_S1_S1_S1_PfE2_k+64];
	ld.shared.v4.f32 	{%f507, %f508, %f509, %f510}, [_ZZ13rwkv_wkv7_f32ILi64EEviiiiPKfS1_S1_S1_S1_S1_S1_PfE2_w+64];
	mul.f32 	%f511, %f886, %f507;
	fma.rn.f32 	%f512, %f390, %f503, %f511;
	ld.shared.v4.f32 	{%f513, %f514, %f515, %f516}, [_ZZ13rwkv_wkv7_f32ILi64EEviiiiPKfS1_S1_S1_S1_S1_S1_PfE2_b+64];
	fma.rn.f32 	%f886, %f389, %f513, %f512;
	mul.f32 	%f517, %f885, %f508;
	fma.rn.f32 	%f518, %f390, %f504, %f517;
	fma.rn.f32 	%f885, %f389, %f514, %f518;
	mul.f32 	%f519, %f884, %f509;
	fma.rn.f32 	%f520, %f390, %f505, %f519;
	fma.rn.f32 	%f884, %f389, %f515, %f520;
	mul.f32 	%f521, %f883, %f510;
	fma.rn.f32 	%f522, %f390, %f506, %f521;
	fma.rn.f32 	%f883, %f389, %f516, %f522;
	ld.shared.v4.f32 	{%f523, %f524, %f525, %f526}, [_ZZ13rwkv_wkv7_f32ILi64EEviiiiPKfS1_S1_S1_S1_S1_S1_PfE2_r+64];
	fma.rn.f32 	%f527, %f886, %f523, %f502;
	fma.rn.f32 	%f528, %f885, %f524, %f527;
	fma.rn.f32 	%f529, %f884, %f525, %f528;
	fma.rn.f32 	%f530, %f883, %f526, %f529;
	ld.shared.v4.f32 	{%f531, %f532, %f533, %f534}, [_ZZ13rwkv_wkv7_f32ILi64EEviiiiPKfS1_S1_S1_S1_S1_S1_PfE2_k+80];
	ld.shared.v4.f32 	{%f535, %f536, %f537, %f538}, [_ZZ13rwkv_wkv7_f32ILi64EEviiiiPKfS1_S1_S1_S1_S1_S1_PfE2_w+80];
	mul.f32 	%f539, %f882, %f535;
	fma.rn.f32 	%f540, %f390, %f531, %f539;
	ld.shared.v4.f32 	{%f541, %f542, %f543, %f544}, [_ZZ13rwkv_wkv7_f32ILi64EEviiiiPKfS1_S1_S1_S1_S1_S1_PfE2_b+80];
	fma.rn.f32 	%f882, %f389, %f541, %f540;
	mul.f32 	%f545, %f881, %f536;
	fma.rn.f32 	%f546, %f390, %f532, %f545;
	fma.rn.f32 	%f881, %f389, %f542, %f546;
	mul.f32 	%f547, %f880, %f537;
	fma.rn.f32 	%f548, %f390, %f533, %f547;
	fma.rn.f32 	%f880, %f389, %f543, %f548;
	mul.f32 	%f549, %f879, %f538;
	fma.rn.f32 	%f550, %f390, %f534, %f549;
	fma.rn.f32 	%f879, %f389, %f544, %f550;
	ld.shared.v4.f32 	{%f551, %f552, %f553, %f554}, [_ZZ13rwkv_wkv7_f32ILi64EEviiiiPKfS1_S1_S1_S1_S1_S1_PfE2_r+80];
	fma.rn.f32 	%f555, %f882, %f551, %f530;
	fma.rn.f32 	%f556, %f881, %f552, %f555;
	fma.rn.f32 	%f557, %f880, %f553, %f556;
	fma.rn.f32 	%f558, %f879, %f554, %f557;
	ld.shared.v4.f32 	{%f559, %f560, %f561, %f562}, [_ZZ13rwkv_wkv7_f32ILi64EEviiiiPKfS1_S1_S1_S1_S1_S1_PfE2_k+96];
	ld.shared.v4.f32 	{%f563, %f564, %f565, %f566}, [_ZZ13rwkv_wkv7_f32ILi64EEviiiiPKfS1_S1_S1_S1_S1_S1_PfE2_w+96];
	mul.f32 	%f567, %f878, %f563;
	fma.rn.f32 	%f568, %f390, %f559, %f567;
	ld.shared.v4.f32 	{%f569, %f570, %f571, %f572}, [_ZZ13rwkv_wkv7_f32ILi64EEviiiiPKfS1_S1_S1_S1_S1_S1_PfE2_b+96];
	fma.rn.f32 	%f878, %f389, %f569, %f568;
	mul.f32 	%f573, %f877, %f564;
	fma.rn.f32 	%f574, %f390, %f560, %f573;
	fma.rn.f32 	%f877, %f389, %f570, %f574;
	mul.f32 	%f575, %f876, %f565;
	fma.rn.f32 	%f576, %f390, %f561, %f575;
	fma.rn.f32 	%f876, %f389, %f571, %f576;
	mul.f32 	%f577, %f875, %f566;
	fma.rn.f32 	%f578, %f390, %f562, %f577;
	fma.rn.f32 	%f875, %f389, %f572, %f578;
	ld.shared.v4.f32 	{%f579, %f580, %f581, %f582}, [_ZZ13rwkv_wkv7_f32ILi64EEviiiiPKfS1_S1_S1_S1_S1_S1_PfE2_r+96];
	fma.rn.f32 	%f583, %f878, %f579, %f558;
	fma.rn.f32 	%f584, %f877, %f580, %f583;
	fma.rn.f32 	%f585, %f876, %f581, %f584;
	fma.rn.f32 	%f586, %f875, %f582, %f585;
	ld.shared.v4.f32 	{%f587, %f588, %f589, %f590}, [_ZZ13rwkv_wkv7_f32ILi64EEviiiiPKfS1_S1_S1_S1_S1_S1_PfE2_k+112];
	ld.shared.v4.f32 	{%f591, %f592, %f593, %f594}, [_ZZ13rwkv_wkv7_f32ILi64EEviiiiPKfS1_S1_S1_S1_S1_S1_PfE2_w+112];
	mul.f32 	%f595, %f874, %f591;
	fma.rn.f32 	%f596, %f390, %f587, %f595;
	ld.shared.v4.f32 	{%f597, %f598, %f599, %f600}, [_ZZ13rwkv_wkv7_f32ILi64EEviiiiPKfS1_S1_S1_S1_S1_S1_PfE2_b+112];
	fma.rn.f32 	%f874, %f389, %f597, %f596;
	mul.f32 	%f601, %f873, %f592;
	fma.rn.f32 	%f602, %f390, %f588, %f601;
	fma.rn.f32 	%f873, %f389, %f598, %f602;
	mul.f32 	%f603, %f872, %f593;
	fma.rn.f32 	%f604, %f390, %f589, %f603;
	fma.rn.f32 	%f872, %f389, %f599, %f604;
	mul.f32 	%f605, %f871, %f594;
	fma.rn.f32 	%f606, %f390, %f590, %f605;
	fma.rn.f32 	%f871, %f389, %f600, %f606;
	ld.shared.v4.f32 	{%f607, %f608, %f609, %f610}, [_ZZ13rwkv_wkv7_f32ILi64EEviiiiPKfS1_S1_S1_S1_S1_S1_PfE2_r+112];
	fma.rn.f32 	%f611, %f874, %f607, %f586;
	fma.rn.f32 	%f612, %f873, %f608, %f611;
	fma.rn.f32 	%f613, %f872, %f609, %f612;
	fma.rn.f32 	%f614, %f871, %f610, %f613;
	ld.shared.v4.f32 	{%f615, %f616, %f617, %f618}, [_ZZ13rwkv_wkv7_f32ILi64EEviiiiPKfS1_S1_S1_S1_S1_S1_PfE2_k+128];
	ld.shared.v4.f32 	{%f619, %f620, %f621, %f622}, [_ZZ13rwkv_wkv7_f32ILi64EEviiiiPKfS1_S1_S1_S1_S1_S1_PfE2_w+128];
	mul.f32 	%f623, %f870, %f619;
	fma.rn.f32 	%f624, %f390, %f615, %f623;
	ld.shared.v4.f32 	{%f625, %f626, %f627, %f628}, [_ZZ13rwkv_wkv7_f32ILi64EEviiiiPKfS1_S1_S1_S1_S1_S1_PfE2_b+128];
	fma.rn.f32 	%f870, %f389, %f625, %f624;
	mul.f32 	%f629, %f869, %f620;
	fma.rn.f32 	%f630, %f390, %f616, %f629;
	fma.rn.f32 	%f869, %f389, %f626, %f630;
	mul.f32 	%f631, %f868, %f621;
	fma.rn.f32 	%f632, %f390, %f617, %f631;
	fma.rn.f32 	%f868, %f389, %f627, %f632;
	mul.f32 	%f633, %f867, %f622;
	fma.rn.f32 	%f634, %f390, %f618, %f633;
	fma.rn.f32 	%f867, %f389, %f628, %f634;
	ld.shared.v4.f32 	{%f635, %f636, %f637, %f638}, [_ZZ13rwkv_wkv7_f32ILi64EEviiiiPKfS1_S1_S1_S1_S1_S1_PfE2_r+128];
	fma.rn.f32 	%f639, %f870, %f635, %f614;
	fma.rn.f32 	%f640, %f869, %f636, %f639;
	fma.rn.f32 	%f641, %f868, %f637, %f640;
	fma.rn.f32 	%f642, %f867, %f638, %f641;
	ld.shared.v4.f32 	{%f643, %f644, %f645, %f646}, [_ZZ13rwkv_wkv7_f32ILi64EEviiiiPKfS1_S1_S1_S1_S1_S1_PfE2_k+144];
	ld.shared.v4.f32 	{%f647, %f648, %f649, %f650}, [_ZZ13rwkv_wkv7_f32ILi64EEviiiiPKfS1_S1_S1_S1_S1_S1_PfE2_w+144];
	mul.f32 	%f651, %f866, %f647;
	fma.rn.f32 	%f652, %f390, %f643, %f651;
	ld.shared.v4.f32 	{%f653, %f654, %f655, %f656}, [_ZZ13rwkv_wkv7_f32ILi64EEviiiiPKfS1_S1_S1_S1_S1_S1_PfE2_b+144];
	fma.rn.f32 	%f866, %f389, %f653, %f652;
	mul.f32 	%f657, %f865, %f648;
	fma.rn.f32 	%f658, %f390, %f644, %f657;
	fma.rn.f32 	%f865, %f389, %f654, %f658;
	mul.f32 	%f659, %f864, %f649;
	fma.rn.f32 	%f660, %f390, %f645, %f659;
	fma.rn.f32 	%f864, %f389, %f655, %f660;
	mul.f32 	%f661, %f863, %f650;
	fma.rn.f32 	%f662, %f390, %f646, %f661;
	fma.rn.f32 	%f863, %f389, %f656, %f662;
	ld.shared.v4.f32 	{%f663, %f664, %f665, %f666}, [_ZZ13rwkv_wkv7_f32ILi64EEviiiiPKfS1_S1_S1_S1_S1_S1_PfE2_r+144];
	fma.rn.f32 	%f667, %f866, %f663, %f642;
	fma.rn.f32 	%f668, %f865, %f664, %f667;
	fma.rn.f32 	%f669, %f864, %f665, %f668;
	fma.rn.f32 	%f670, %f863, %f666, %f669;
	ld.shared.v4.f32 	{%f671, %f672, %f673, %f674}, [_ZZ13rwkv_wkv7_f32ILi64EEviiiiPKfS1_S1_S1_S1_S1_S1_PfE2_k+160];
	ld.shared.v4.f32 	{%f675, %f676, %f677, %f678}, [_ZZ13rwkv_wkv7_f32ILi64EEviiiiPKfS1_S1_S1_S1_S1_S1_PfE2_w+160];
	mul.f32 	%f679, %f862, %f675;
	fma.rn.f32 	%f680, %f390, %f671, %f679;
	ld.shared.v4.f32 	{%f681, %f682, %f683, %f684}, [_ZZ13rwkv_wkv7_f32ILi64EEviiiiPKfS1_S1_S1_S1_S1_S1_PfE2_b+160];
	fma.rn.f32 	%f862, %f389, %f681, %f680;
	mul.f32 	%f685, %f861, %f676;
	fma.rn.f32 	%f686, %f390, %f672, %f685;
	fma.rn.f32 	%f861, %f389, %f682, %f686;
	mul.f32 	%f687, %f860, %f677;
	fma.rn.f32 	%f688, %f390, %f673, %f687;
	fma.rn.f32 	%f860, %f389, %f683, %f688;
	mul.f32 	%f689, %f859, %f678;
	fma.rn.f32 	%f690, %f390, %f674, %f689;
	fma.rn.f32 	%f859, %f389, %f684, %f690;
	ld.shared.v4.f32 	{%f691, %f692, %f693, %f694}, [_ZZ13rwkv_wkv7_f32ILi64EEviiiiPKfS1_S1_S1_S1_S1_S1_PfE2_r+160];
	fma.rn.f32 	%f695, %f862, %f691, %f670;
	fma.rn.f32 	%f696, %f861, %f692, %f695;
	fma.rn.f32 	%f697, %f860, %f693, %f696;
	fma.rn.f32 	%f698, %f859, %f694, %f697;
	ld.shared.v4.f32 	{%f699, %f700, %f701, %f702}, [_ZZ13rwkv_wkv7_f32ILi64EEviiiiPKfS1_S1_S1_S1_S1_S1_PfE2_k+176];
	ld.shared.v4.f32 	{%f703, %f704, %f705, %f706}, [_ZZ13rwkv_wkv7_f32ILi64EEviiiiPKfS1_S1_S1_S1_S1_S1_PfE2_w+176];
	mul.f32 	%f707, %f858, %f703;
	fma.rn.f32 	%f708, %f390, %f699, %f707;
	ld.shared.v4.f32 	{%f709, %f710, %f711, %f712}, [_ZZ13rwkv_wkv7_f32ILi64EEviiiiPKfS1_S1_S1_S1_S1_S1_PfE2_b+176];
	fma.rn.f32 	%f858, %f389, %f709, %f708;
	mul.f32 	%f713, %f857, %f704;
	fma.rn.f32 	%f714, %f390, %f700, %f713;
	fma.rn.f32 	%f857, %f389, %f710, %f714;
	mul.f32 	%f715, %f856, %f705;
	fma.rn.f32 	%f716, %f390, %f701, %f715;
	fma.rn.f32 	%f856, %f389, %f711, %f716;
	mul.f32 	%f717, %f855, %f706;
	fma.rn.f32 	%f718, %f390, %f702, %f717;
	fma.rn.f32 	%f855, %f389, %f712, %f718;
	ld.shared.v4.f32 	{%f719, %f720, %f721, %f722}, [_ZZ13rwkv_wkv7_f32ILi64EEviiiiPKfS1_S1_S1_S1_S1_S1_PfE2_r+176];
	fma.rn.f32 	%f723, %f858, %f719, %f698;
	fma.rn.f32 	%f724, %f857, %f720, %f723;
	fma.rn.f32 	%f725, %f856, %f721, %f724;
	fma.rn.f32 	%f726, %f855, %f722, %f725;
	ld.shared.v4.f32 	{%f727, %f728, %f729, %f730}, [_ZZ13rwkv_wkv7_f32ILi64EEviiiiPKfS1_S1_S1_S1_S1_S1_PfE2_k+192];
	ld.shared.v4.f32 	{%f731, %f732, %f733, %f734}, [_ZZ13rwkv_wkv7_f32ILi64EEviiiiPKfS1_S1_S1_S1_S1_S1_PfE2_w+192];
	mul.f32 	%f735, %f854, %f731;
	fma.rn.f32 	%f736, %f390, %f727, %f735;
	ld.shared.v4.f32 	{%f737, %f738, %f739, %f740}, [_ZZ13rwkv_wkv7_f32ILi64EEviiiiPKfS1_S1_S1_S1_S1_S1_PfE2_b+192];
	fma.rn.f32 	%f854, %f389, %f737, %f736;
	mul.f32 	%f741, %f853, %f732;
	fma.rn.f32 	%f742, %f390, %f728, %f741;
	fma.rn.f32 	%f853, %f389, %f738, %f742;
	mul.f32 	%f743, %f852, %f733;
	fma.rn.f32 	%f744, %f390, %f729, %f743;
	fma.rn.f32 	%f852, %f389, %f739, %f744;
	mul.f32 	%f745, %f851, %f734;
	fma.rn.f32 	%f746, %f390, %f730, %f745;
	fma.rn.f32 	%f851, %f389, %f740, %f746;
	ld.shared.v4.f32 	{%f747, %f748, %f749, %f750}, [_ZZ13rwkv_wkv7_f32ILi64EEviiiiPKfS1_S1_S1_S1_S1_S1_PfE2_r+192];
	fma.rn.f32 	%f751, %f854, %f747, %f726;
	fma.rn.f32 	%f752, %f853, %f748, %f751;
	fma.rn.f32 	%f753, %f852, %f749, %f752;
	fma.rn.f32 	%f754, %f851, %f750, %f753;
	ld.shared.v4.f32 	{%f755, %f756, %f757, %f758}, [_ZZ13rwkv_wkv7_f32ILi64EEviiiiPKfS1_S1_S1_S1_S1_S1_PfE2_k+208];
	ld.shared.v4.f32 	{%f759, %f760, %f761, %f762}, [_ZZ13rwkv_wkv7_f32ILi64EEviiiiPKfS1_S1_S1_S1_S1_S1_PfE2_w+208];
	mul.f32 	%f763, %f850, %f759;
	fma.rn.f32 	%f764, %f390, %f755, %f763;
	ld.shared.v4.f32 	{%f765, %f766, %f767, %f768}, [_ZZ13rwkv_wkv7_f32ILi64EEviiiiPKfS1_S1_S1_S1_S1_S1_PfE2_b+208];
	fma.rn.f32 	%f850, %f389, %f765, %f764;
	mul.f32 	%f769, %f849, %f760;
	fma.rn.f32 	%f770, %f390, %f756, %f769;
	fma.rn.f32 	%f849, %f389, %f766, %f770;
	mul.f32 	%f771, %f848, %f761;
	fma.rn.f32 	%f772, %f390, %f757, %f771;
	fma.rn.f32 	%f848, %f389, %f767, %f772;
	mul.f32 	%f773, %f847, %f762;
	fma.rn.f32 	%f774, %f390, %f758, %f773;
	fma.rn.f32 	%f847, %f389, %f768, %f774;
	ld.shared.v4.f32 	{%f775, %f776, %f777, %f778}, [_ZZ13rwkv_wkv7_f32ILi64EEviiiiPKfS1_S1_S1_S1_S1_S1_PfE2_r+208];
	fma.rn.f32 	%f779, %f850, %f775, %f754;
	fma.rn.f32 	%f780, %f849, %f776, %f779;
	fma.rn.f32 	%f781, %f848, %f777, %f780;
	fma.rn.f32 	%f782, %f847, %f778, %f781;
	ld.shared.v4.f32 	{%f783, %f784, %f785, %f786}, [_ZZ13rwkv_wkv7_f32ILi64EEviiiiPKfS1_S1_S1_S1_S1_S1_PfE2_k+224];
	ld.shared.v4.f32 	{%f787, %f788, %f789, %f790}, [_ZZ13rwkv_wkv7_f32ILi64EEviiiiPKfS1_S1_S1_S1_S1_S1_PfE2_w+224];
	mul.f32 	%f791, %f846, %f787;
	fma.rn.f32 	%f792, %f390, %f783, %f791;
	ld.shared.v4.f32 	{%f793, %f794, %f795, %f796}, [_ZZ13rwkv_wkv7_f32ILi64EEviiiiPKfS1_S1_S1_S1_S1_S1_PfE2_b+224];
	fma.rn.f32 	%f846, %f389, %f793, %f792;
	mul.f32 	%f797, %f845, %f788;
	fma.rn.f32 	%f798, %f390, %f784, %f797;
	fma.rn.f32 	%f845, %f389, %f794, %f798;
	mul.f32 	%f799, %f844, %f789;
	fma.rn.f32 	%f800, %f390, %f785, %f799;
	fma.rn.f32 	%f844, %f389, %f795, %f800;
	mul.f32 	%f801, %f843, %f790;
	fma.rn.f32 	%f802, %f390, %f786, %f801;
	fma.rn.f32 	%f843, %f389, %f796, %f802;
	ld.shared.v4.f32 	{%f803, %f804, %f805, %f806}, [_ZZ13rwkv_wkv7_f32ILi64EEviiiiPKfS1_S1_S1_S1_S1_S1_PfE2_r+224];
	fma.rn.f32 	%f807, %f846, %f803, %f782;
	fma.rn.f32 	%f808, %f845, %f804, %f807;
	fma.rn.f32 	%f809, %f844, %f805, %f808;
	fma.rn.f32 	%f810, %f843, %f806, %f809;
	ld.shared.v4.f32 	{%f811, %f812, %f813, %f814}, [_ZZ13rwkv_wkv7_f32ILi64EEviiiiPKfS1_S1_S1_S1_S1_S1_PfE2_k+240];
	ld.shared.v4.f32 	{%f815, %f816, %f817, %f818}, [_ZZ13rwkv_wkv7_f32ILi64EEviiiiPKfS1_S1_S1_S1_S1_S1_PfE2_w+240];
	mul.f32 	%f819, %f842, %f815;
	fma.rn.f32 	%f820, %f390, %f811, %f819;
	ld.shared.v4.f32 	{%f821, %f822, %f823, %f824}, [_ZZ13rwkv_wkv7_f32ILi64EEviiiiPKfS1_S1_S1_S1_S1_S1_PfE2_b+240];
	fma.rn.f32 	%f842, %f389, %f821, %f820;
	mul.f32 	%f825, %f841, %f816;
	fma.rn.f32 	%f826, %f390, %f812, %f825;
	fma.rn.f32 	%f841, %f389, %f822, %f826;
	mul.f32 	%f827, %f840, %f817;
	fma.rn.f32 	%f828, %f390, %f813, %f827;
	fma.rn.f32 	%f840, %f389, %f823, %f828;
	mul.f32 	%f829, %f839, %f818;
	fma.rn.f32 	%f830, %f390, %f814, %f829;
	fma.rn.f32 	%f839, %f389, %f824, %f830;
	ld.shared.v4.f32 	{%f831, %f832, %f833, %f834}, [_ZZ13rwkv_wkv7_f32ILi64EEviiiiPKfS1_S1_S1_S1_S1_S1_PfE2_r+240];
	fma.rn.f32 	%f835, %f842, %f831, %f810;
	fma.rn.f32 	%f836, %f841, %f832, %f835;
	fma.rn.f32 	%f837, %f840, %f833, %f836;
	fma.rn.f32 	%f838, %f839, %f834, %f837;
	cvta.to.global.u64 	%rd25, %rd36;
	add.s64 	%rd26, %rd25, %rd13;
	st.global.f32 	[%rd26], %f838;
	add.s32 	%r40, %r40, %r38;
	setp.lt.s32 	%p2, %r40, %r3;
	@%p2 bra 	$L__BB2_2;
	bra.uni 	$L__BB2_1;

}
.entry _Z13rwkv_wkv7_f32ILi128EEviiiiPKfS1_S1_S1_S1_S1_S1_Pf(
	.param .u32 _Z13rwkv_wkv7_f32ILi128EEviiiiPKfS1_S1_S1_S1_S1_S1_Pf_param_0,
	.param .u32 _Z13rwkv_wkv7_f32ILi128EEviiiiPKfS1_S1_S1_S1_S1_S1_Pf_param_1,
	.param .u32 _Z13rwkv_wkv7_f32ILi128EEviiiiPKfS1_S1_S1_S1_S1_S1_Pf_param_2,
	.param .u32 _Z13rwkv_wkv7_f32ILi128EEviiiiPKfS1_S1_S1_S1_S1_S1_Pf_param_3,
	.param .u64 .ptr .align 1 _Z13rwkv_wkv7_f32ILi128EEviiiiPKfS1_S1_S1_S1_S1_S1_Pf_param_4,
	.param .u64 .ptr .align 1 _Z13rwkv_wkv7_f32ILi128EEviiiiPKfS1_S1_S1_S1_S1_S1_Pf_param_5,
	.param .u64 .ptr .align 1 _Z13rwkv_wkv7_f32ILi128EEviiiiPKfS1_S1_S1_S1_S1_S1_Pf_param_6,
	.param .u64 .ptr .align 1 _Z13rwkv_wkv7_f32ILi128EEviiiiPKfS1_S1_S1_S1_S1_S1_Pf_param_7,
	.param .u64 .ptr .align 1 _Z13rwkv_wkv7_f32ILi128EEviiiiPKfS1_S1_S1_S1_S1_S1_Pf_param_8,
	.param .u64 .ptr .align 1 _Z13rwkv_wkv7_f32ILi128EEviiiiPKfS1_S1_S1_S1_S1_S1_Pf_param_9,
	.param .u64 .ptr .align 1 _Z13rwkv_wkv7_f32ILi128EEviiiiPKfS1_S1_S1_S1_S1_S1_Pf_param_10,
	.param .u64 .ptr .align 1 _Z13rwkv_wkv7_f32ILi128EEviiiiPKfS1_S1_S1_S1_S1_S1_Pf_param_11
)
{
	.local .align 16 .b8 	__local_depot3[512];
	.reg .b64 	%SP;
	.reg .b64 	%SPL;
	.reg .pred 	%p<4>;
	.reg .b32 	%r<64>;
	.reg .b32 	%f<978>;
	.reg .b64 	%rd<44>;
	// demoted variable
	.shared .align 4 .b8 _ZZ13rwkv_wkv7_f32ILi128EEviiiiPKfS1_S1_S1_S1_S1_S1_PfE2_r[512];
	// demoted variable
	.shared .align 4 .b8 _ZZ13rwkv_wkv7_f32ILi128EEviiiiPKfS1_S1_S1_S1_S1_S1_PfE2_w[512];
	// demoted variable
	.shared .align 4 .b8 _ZZ13rwkv_wkv7_f32ILi128EEviiiiPKfS1_S1_S1_S1_S1_S1_PfE2_k[512];
	// demoted variable
	.shared .align 16 .b8 _ZZ13rwkv_wkv7_f32ILi128EEviiiiPKfS1_S1_S1_S1_S1_S1_PfE2_a[512];
	// demoted variable
	.shared .align 4 .b8 _ZZ13rwkv_wkv7_f32ILi128EEviiiiPKfS1_S1_S1_S1_S1_S1_PfE2_b[512];
	mov.u64 	%SPL, __local_depot3;
	ld.param.u32 	%r24, [_Z13rwkv_wkv7_f32ILi128EEviiiiPKfS1_S1_S1_S1_S1_S1_Pf_param_0];
	ld.param.u32 	%r22, [_Z13rwkv_wkv7_f32ILi128EEviiiiPKfS1_S1_S1_S1_S1_S1_Pf_param_1];
	ld.param.u32 	%r23, [_Z13rwkv_wkv7_f32ILi128EEviiiiPKfS1_S1_S1_S1_S1_S1_Pf_param_2];
	ld.param.u32 	%r25, [_Z13rwkv_wkv7_f32ILi128EEviiiiPKfS1_S1_S1_S1_S1_S1_Pf_param_3];
	ld.param.u64 	%rd19, [_Z13rwkv_wkv7_f32ILi128EEviiiiPKfS1_S1_S1_S1_S1_S1_Pf_param_10];
	ld.param.u64 	%rd18, [_Z13rwkv_wkv7_f32ILi128EEviiiiPKfS1_S1_S1_S1_S1_S1_Pf_param_11];
	cvta.to.global.u64 	%rd20, %rd19;
	cvta.to.global.u64 	%rd1, %rd18;
	add.u64 	%rd2, %SPL, 0;
	add.s64 	%rd3, %rd2, 16;
	mov.u32 	%r1, %tid.x;
	mov.u32 	%r26, %ctaid.x;
	div.s32 	%r27, %r26, %r25;
	mul.lo.s32 	%r28, %r27, %r25;
	sub.s32 	%r29, %r26, %r28;
	div.s32 	%r30, %r22, %r24;
	mul.lo.s32 	%r31, %r27, %r23;
	shl.b32 	%r32, %r31, 7;
	shl.b32 	%r33, %r29, 14;
	shl.b32 	%r34, %r1, 7;
	add.s32 	%r35, %r32, %r34;
	add.s32 	%r2, %r35, %r33;
	mul.wide.s32 	%rd22, %r2, 4;
	add.s64 	%rd23, %rd20, %rd22;
	ld.global.f32 	%f976, [%rd23];
	ld.global.f32 	%f975, [%rd23+4];
	ld.global.f32 	%f974, [%rd23+8];
	ld.global.f32 	%f973, [%rd23+12];
	st.local.v4.f32 	[%rd2], {%f976, %f975, %f974, %f973};
	ld.global.f32 	%f972, [%rd23+16];
	ld.global.f32 	%f971, [%rd23+20];
	ld.global.f32 	%f970, [%rd23+24];
	ld.global.f32 	%f969, [%rd23+28];
	st.local.v4.f32 	[%rd2+16], {%f972, %f971, %f970, %f969};
	ld.global.f32 	%f968, [%rd23+32];
	ld.global.f32 	%f967, [%rd23+36];
	ld.global.f32 	%f966, [%rd23+40];
	ld.global.f32 	%f965, [%rd23+44];
	st.local.v4.f32 	[%rd2+32], {%f968, %f967, %f966, %f965};
	ld.global.f32 	%f964, [%rd23+48];
	ld.global.f32 	%f963, [%rd23+52];
	ld.global.f32 	%f962, [%rd23+56];
	ld.global.f32 	%f961, [%rd23+60];
	st.local.v4.f32 	[%rd2+48], {%f964, %f963, %f962, %f961};
	ld.global.f32 	%f960, [%rd23+64];
	ld.global.f32 	%f959, [%rd23+68];
	ld.global.f32 	%f958, [%rd23+72];
	ld.global.f32 	%f957, [%rd23+76];
	st.local.v4.f32 	[%rd2+64], {%f960, %f959, %f958, %f957};
	ld.global.f32 	%f956, [%rd23+80];
	ld.global.f32 	%f955, [%rd23+84];
	ld.global.f32 	%f954, [%rd23+88];
	ld.global.f32 	%f953, [%rd23+92];
	st.local.v4.f32 	[%rd2+80], {%f956, %f955, %f954, %f953};
	ld.global.f32 	%f952, [%rd23+96];
	ld.global.f32 	%f951, [%rd23+100];
	ld.global.f32 	%f950, [%rd23+104];
	ld.global.f32 	%f949, [%rd23+108];
	st.local.v4.f32 	[%rd2+96], {%f952, %f951, %f950, %f949};
	ld.global.f32 	%f948, [%rd23+112];
	ld.global.f32 	%f947, [%rd23+116];
	ld.global.f32 	%f946, [%rd23+120];
	ld.global.f32 	%f945, [%rd23+124];
	st.local.v4.f32 	[%rd2+112], {%f948, %f947, %f946, %f945};
	ld.global.f32 	%f944, [%rd23+128];
	ld.global.f32 	%f943, [%rd23+132];
	ld.global.f32 	%f942, [%rd23+136];
	ld.global.f32 	%f941, [%rd23+140];
	st.local.v4.f32 	[%rd2+128], {%f944, %f943, %f942, %f941};
	ld.global.f32 	%f940, [%rd23+144];
	ld.global.f32 	%f939, [%rd23+148];
	ld.global.f32 	%f938, [%rd23+152];
	ld.global.f32 	%f937, [%rd23+156];
	st.local.v4.f32 	[%rd2+144], {%f940, %f939, %f938, %f937};
	ld.global.f32 	%f936, [%rd23+160];
	ld.global.f32 	%f935, [%rd23+164];
	ld.global.f32 	%f934, [%rd23+168];
	ld.global.f32 	%f933, [%rd23+172];
	st.local.v4.f32 	[%rd2+160], {%f936, %f935, %f934, %f933};
	ld.global.f32 	%f932, [%rd23+176];
	ld.global.f32 	%f931, [%rd23+180];
	ld.global.f32 	%f930, [%rd23+184];
	ld.global.f32 	%f929, [%rd23+188];
	st.local.v4.f32 	[%rd2+176], {%f932, %f931, %f930, %f929};
	ld.global.f32 	%f928, [%rd23+192];
	ld.global.f32 	%f927, [%rd23+196];
	ld.global.f32 	%f926, [%rd23+200];
	ld.global.f32 	%f925, [%rd23+204];
	st.local.v4.f32 	[%rd2+192], {%f928, %f927, %f926, %f925};
	ld.global.f32 	%f924, [%rd23+208];
	ld.global.f32 	%f923, [%rd23+212];
	ld.global.f32 	%f922, [%rd23+216];
	ld.global.f32 	%f921, [%rd23+220];
	st.local.v4.f32 	[%rd2+208], {%f924, %f923, %f922, %f921};
	ld.global.f32 	%f920, [%rd23+224];
	ld.global.f32 	%f919, [%rd23+228];
	ld.global.f32 	%f918, [%rd23+232];
	ld.global.f32 	%f917, [%rd23+236];
	st.local.v4.f32 	[%rd2+224], {%f920, %f919, %f918, %f917};
	ld.global.f32 	%f916, [%rd23+240];
	ld.global.f32 	%f915, [%rd23+244];
	ld.global.f32 	%f914, [%rd23+248];
	ld.global.f32 	%f913, [%rd23+252];
	st.local.v4.f32 	[%rd2+240], {%f916, %f915, %f914, %f913};
	ld.global.f32 	%f912, [%rd23+256];
	ld.global.f32 	%f911, [%rd23+260];
	ld.global.f32 	%f910, [%rd23+264];
	ld.global.f32 	%f909, [%rd23+268];
	st.local.v4.f32 	[%rd2+256], {%f912, %f911, %f910, %f909};
	ld.global.f32 	%f908, [%rd23+272];
	ld.global.f32 	%f907, [%rd23+276];
	ld.global.f32 	%f906, [%rd23+280];
	ld.global.f32 	%f905, [%rd23+284];
	st.local.v4.f32 	[%rd2+272], {%f908, %f907, %f906, %f905};
	ld.global.f32 	%f904, [%rd23+288];
	ld.global.f32 	%f903, [%rd23+292];
	ld.global.f32 	%f902, [%rd23+296];
	ld.global.f32 	%f901, [%rd23+300];
	st.local.v4.f32 	[%rd2+288], {%f904, %f903, %f902, %f901};
	ld.global.f32 	%f900, [%rd23+304];
	ld.global.f32 	%f899, [%rd23+308];
	ld.global.f32 	%f898, [%rd23+312];
	ld.global.f32 	%f897, [%rd23+316];
	st.local.v4.f32 	[%rd2+304], {%f900, %f899, %f898, %f897};
	ld.global.f32 	%f896, [%rd23+320];
	ld.global.f32 	%f895, [%rd23+324];
	ld.global.f32 	%f894, [%rd23+328];
	ld.global.f32 	%f893, [%rd23+332];
	st.local.v4.f32 	[%rd2+320], {%f896, %f895, %f894, %f893};
	ld.global.f32 	%f892, [%rd23+336];
	ld.global.f32 	%f891, [%rd23+340];
	ld.global.f32 	%f890, [%rd23+344];
	ld.global.f32 	%f889, [%rd23+348];
	st.local.v4.f32 	[%rd2+336], {%f892, %f891, %f890, %f889};
	ld.global.f32 	%f888, [%rd23+352];
	ld.global.f32 	%f887, [%rd23+356];
	ld.global.f32 	%f886, [%rd23+360];
	ld.global.f32 	%f885, [%rd23+364];
	st.local.v4.f32 	[%rd2+352], {%f888, %f887, %f886, %f885};
	ld.global.f32 	%f884, [%rd23+368];
	ld.global.f32 	%f883, [%rd23+372];
	ld.global.f32 	%f882, [%rd23+376];
	ld.global.f32 	%f881, [%rd23+380];
	st.local.v4.f32 	[%rd2+368], {%f884, %f883, %f882, %f881};
	ld.global.f32 	%f880, [%rd23+384];
	ld.global.f32 	%f879, [%rd23+388];
	ld.global.f32 	%f878, [%rd23+392];
	ld.global.f32 	%f877, [%rd23+396];
	st.local.v4.f32 	[%rd2+384], {%f880, %f879, %f878, %f877};
	ld.global.f32 	%f876, [%rd23+400];
	ld.global.f32 	%f875, [%rd23+404];
	ld.global.f32 	%f874, [%rd23+408];
	ld.global.f32 	%f873, [%rd23+412];
	st.local.v4.f32 	[%rd2+400], {%f876, %f875, %f874, %f873};
	ld.global.f32 	%f872, [%rd23+416];
	ld.global.f32 	%f871, [%rd23+420];
	ld.global.f32 	%f870, [%rd23+424];
	ld.global.f32 	%f869, [%rd23+428];
	st.local.v4.f32 	[%rd2+416], {%f872, %f871, %f870, %f869};
	ld.global.f32 	%f868, [%rd23+432];
	ld.global.f32 	%f867, [%rd23+436];
	ld.global.f32 	%f866, [%rd23+440];
	ld.global.f32 	%f865, [%rd23+444];
	st.local.v4.f32 	[%rd2+432], {%f868, %f867, %f866, %f865};
	ld.global.f32 	%f864, [%rd23+448];
	ld.global.f32 	%f863, [%rd23+452];
	ld.global.f32 	%f862, [%rd23+456];
	ld.global.f32 	%f861, [%rd23+460];
	st.local.v4.f32 	[%rd2+448], {%f864, %f863, %f862, %f861};
	ld.global.f32 	%f860, [%rd23+464];
	ld.global.f32 	%f859, [%rd23+468];
	ld.global.f32 	%f858, [%rd23+472];
	ld.global.f32 	%f857, [%rd23+476];
	st.local.v4.f32 	[%rd2+464], {%f860, %f859, %f858, %f857};
	ld.global.f32 	%f856, [%rd23+480];
	ld.global.f32 	%f855, [%rd23+484];
	ld.global.f32 	%f854, [%rd23+488];
	ld.global.f32 	%f853, [%rd23+492];
	st.local.v4.f32 	[%rd2+480], {%f856, %f855, %f854, %f853};
	ld.global.f32 	%f852, [%rd23+496];
	ld.global.f32 	%f851, [%rd23+500];
	ld.global.f32 	%f850, [%rd23+504];
	ld.global.f32 	%f849, [%rd23+508];
	st.local.v4.f32 	[%rd2+496], {%f852, %f851, %f850, %f849};
	shl.b32 	%r36, %r29, 7;
	add.s32 	%r37, %r36, %r1;
	mad.lo.s32 	%r58, %r31, %r30, %r37;
	add.s32 	%r38, %r31, %r23;
	mad.lo.s32 	%r4, %r38, %r30, %r37;
	setp.ge.s32 	%p1, %r58, %r4;
	@%p1 bra 	$L__BB3_6;
	ld.param.u64 	%rd41, [_Z13rwkv_wkv7_f32ILi128EEviiiiPKfS1_S1_S1_S1_S1_S1_Pf_param_9];
	ld.param.u64 	%rd40, [_Z13rwkv_wkv7_f32ILi128EEviiiiPKfS1_S1_S1_S1_S1_S1_Pf_param_8];
	ld.param.u64 	%rd39, [_Z13rwkv_wkv7_f32ILi128EEviiiiPKfS1_S1_S1_S1_S1_S1_Pf_param_7];
	ld.param.u64 	%rd38, [_Z13rwkv_wkv7_f32ILi128EEviiiiPKfS1_S1_S1_S1_S1_S1_Pf_param_6];
	ld.param.u64 	%rd37, [_Z13rwkv_wkv7_f32ILi128EEviiiiPKfS1_S1_S1_S1_S1_S1_Pf_param_5];
	ld.param.u64 	%rd36, [_Z13rwkv_wkv7_f32ILi128EEviiiiPKfS1_S1_S1_S1_S1_S1_Pf_param_4];
	shl.b32 	%r39, %r1, 2;
	mov.u32 	%r40, _ZZ13rwkv_wkv7_f32ILi128EEviiiiPKfS1_S1_S1_S1_S1_S1_PfE2_r;
	add.s32 	%r5, %r40, %r39;
	mov.u32 	%r41, _ZZ13rwkv_wkv7_f32ILi128EEviiiiPKfS1_S1_S1_S1_S1_S1_PfE2_w;
	add.s32 	%r6, %r41, %r39;
	mov.u32 	%r42, _ZZ13rwkv_wkv7_f32ILi128EEviiiiPKfS1_S1_S1_S1_S1_S1_PfE2_k;
	add.s32 	%r7, %r42, %r39;
	mov.u32 	%r43, _ZZ13rwkv_wkv7_f32ILi128EEviiiiPKfS1_S1_S1_S1_S1_S1_PfE2_a;
	add.s32 	%r8, %r43, %r39;
	mov.u32 	%r44, _ZZ13rwkv_wkv7_f32ILi128EEviiiiPKfS1_S1_S1_S1_S1_S1_PfE2_b;
	add.s32 	%r9, %r44, %r39;
	cvta.to.global.u64 	%rd4, %rd36;
	cvta.to.global.u64 	%rd5, %rd37;
	cvta.to.global.u64 	%rd6, %rd38;
	cvta.to.global.u64 	%rd7, %rd40;
	cvta.to.global.u64 	%rd8, %rd41;
	cvta.to.global.u64 	%rd9, %rd39;
$L__BB3_2:
	bar.sync 	0;
	mul.wide.s32 	%rd24, %r58, 4;
	add.s64 	%rd25, %rd4, %rd24;
	ld.global.f32 	%f390, [%rd25];
	st.shared.f32 	[%r5], %f390;
	add.s64 	%rd26, %rd5, %rd24;
	ld.global.f32 	%f391, [%rd26];
	st.shared.f32 	[%r6], %f391;
	add.s64 	%rd27, %rd6, %rd24;
	ld.global.f32 	%f392, [%rd27];
	st.shared.f32 	[%r7], %f392;
	add.s64 	%rd28, %rd7, %rd24;
	ld.global.f32 	%f393, [%rd28];
	st.shared.f32 	[%r8], %f393;
	add.s64 	%rd29, %rd8, %rd24;
	ld.global.f32 	%f394, [%rd29];
	st.shared.f32 	[%r9], %f394;
	bar.sync 	0;
	ld.shared.v4.f32 	{%f395, %f396, %f397, %f398}, [_ZZ13rwkv_wkv7_f32ILi128EEviiiiPKfS1_S1_S1_S1_S1_S1_PfE2_a];
	ld.local.v4.f32 	{%f399, %f400, %f401, %f402}, [%rd2];
	fma.rn.f32 	%f403, %f395, %f399, 0f00000000;
	fma.rn.f32 	%f404, %f396, %f400, %f403;
	fma.rn.f32 	%f405, %f397, %f401, %f404;
	fma.rn.f32 	%f406, %f398, %f402, %f405;
	ld.shared.v4.f32 	{%f407, %f408, %f409, %f410}, [_ZZ13rwkv_wkv7_f32ILi128EEviiiiPKfS1_S1_S1_S1_S1_S1_PfE2_a+16];
	ld.local.v4.f32 	{%f411, %f412, %f413, %f414}, [%rd2+16];
	fma.rn.f32 	%f415, %f407, %f411, %f406;
	fma.rn.f32 	%f416, %f408, %f412, %f415;
	fma.rn.f32 	%f417, %f409, %f413, %f416;
	fma.rn.f32 	%f418, %f410, %f414, %f417;
	ld.shared.v4.f32 	{%f419, %f420, %f421, %f422}, [_ZZ13rwkv_wkv7_f32ILi128EEviiiiPKfS1_S1_S1_S1_S1_S1_PfE2_a+32];
	ld.local.v4.f32 	{%f423, %f424, %f425, %f426}, [%rd2+32];
	fma.rn.f32 	%f427, %f419, %f423, %f418;
	fma.rn.f32 	%f428, %f420, %f424, %f427;
	fma.rn.f32 	%f429, %f421, %f425, %f428;
	fma.rn.f32 	%f430, %f422, %f426, %f429;
	ld.shared.v4.f32 	{%f431, %f432, %f433, %f434}, [_ZZ13rwkv_wkv7_f32ILi128EEviiiiPKfS1_S1_S1_S1_S1_S1_PfE2_a+48];
	ld.local.v4.f32 	{%f435, %f436, %f437, %f438}, [%rd2+48];
	fma.rn.f32 	%f439, %f431, %f435, %f430;
	fma.rn.f32 	%f440, %f432, %f436, %f439;
	fma.rn.f32 	%f441, %f433, %f437, %f440;
	fma.rn.f32 	%f442, %f434, %f438, %f441;
	ld.shared.v4.f32 	{%f443, %f444, %f445, %f446}, [_ZZ13rwkv_wkv7_f32ILi128EEviiiiPKfS1_S1_S1_S1_S1_S1_PfE2_a+64];
	ld.local.v4.f32 	{%f447, %f448, %f449, %f450}, [%rd2+64];
	fma.rn.f32 	%f451, %f443, %f447, %f442;
	fma.rn.f32 	%f452, %f444, %f448, %f451;
	fma.rn.f32 	%f453, %f445, %f449, %f452;
	fma.rn.f32 	%f454, %f446, %f450, %f453;
	ld.shared.v4.f32 	{%f455, %f456, %f457, %f458}, [_ZZ13rwkv_wkv7_f32ILi128EEviiiiPKfS1_S1_S1_S1_S1_S1_PfE2_a+80];
	ld.local.v4.f32 	{%f459, %f460, %f461, %f462}, [%rd2+80];
	fma.rn.f32 	%f463, %f455, %f459, %f454;
	fma.rn.f32 	%f464, %f456, %f460, %f463;
	fma.rn.f32 	%f465, %f457, %f461, %f464;
	fma.rn.f32 	%f466, %f458, %f462, %f465;
	ld.shared.v4.f32 	{%f467, %f468, %f469, %f470}, [_ZZ13rwkv_wkv7_f32ILi128EEviiiiPKfS1_S1_S1_S1_S1_S1_PfE2_a+96];
	ld.local.v4.f32 	{%f471, %f472, %f473, %f474}, [%rd2+96];
	fma.rn.f32 	%f475, %f467, %f471, %f466;
	fma.rn.f32 	%f476, %f468, %f472, %f475;
	fma.rn.f32 	%f477, %f469, %f473, %f476;
	fma.rn.f32 	%f478, %f470, %f474, %f477;
	ld.shared.v4.f32 	{%f479, %f480, %f481, %f482}, [_ZZ13rwkv_wkv7_f32ILi128EEviiiiPKfS1_S1_S1_S1_S1_S1_PfE2_a+112];
	ld.local.v4.f32 	{%f483, %f484, %f485, %f486}, [%rd2+112];
	fma.rn.f32 	%f487, %f479, %f483, %f478;
	fma.rn.f32 	%f488, %f480, %f484, %f487;
	fma.rn.f32 	%f489, %f481, %f485, %f488;
	fma.rn.f32 	%f490, %f482, %f486, %f489;
	ld.shared.v4.f32 	{%f491, %f492, %f493, %f494}, [_ZZ13rwkv_wkv7_f32ILi128EEviiiiPKfS1_S1_S1_S1_S1_S1_PfE2_a+128];
	ld.local.v4.f32 	{%f495, %f496, %f497, %f498}, [%rd2+128];
	fma.rn.f32 	%f499, %f491, %f495, %f490;
	fma.rn.f32 	%f500, %f492, %f496, %f499;
	fma.rn.f32 	%f501, %f493, %f497, %f500;
	fma.rn.f32 	%f502, %f494, %f498, %f501;
	ld.shared.v4.f32 	{%f503, %f504, %f505, %f506}, [_ZZ13rwkv_wkv7_f32ILi128EEviiiiPKfS1_S1_S1_S1_S1_S1_PfE2_a+144];
	ld.local.v4.f32 	{%f507, %f508, %f509, %f510}, [%rd2+144];
	fma.rn.f32 	%f511, %f503, %f507, %f502;
	fma.rn.f32 	%f512, %f504, %f508, %f511;
	fma.rn.f32 	%f513, %f505, %f509, %f512;
	fma.rn.f32 	%f514, %f506, %f510, %f513;
	ld.shared.v4.f32 	{%f515, %f516, %f517, %f518}, [_ZZ13rwkv_wkv7_f32ILi128EEviiiiPKfS1_S1_S1_S1_S1_S1_PfE2_a+160];
	ld.local.v4.f32 	{%f519, %f520, %f521, %f522}, [%rd2+160];
	fma.rn.f32 	%f523, %f515, %f519, %f514;
	fma.rn.f32 	%f524, %f516, %f520, %f523;
	fma.rn.f32 	%f525, %f517, %f521, %f524;
	fma.rn.f32 	%f526, %f518, %f522, %f525;
	ld.shared.v4.f32 	{%f527, %f528, %f529, %f530}, [_ZZ13rwkv_wkv7_f32ILi128EEviiiiPKfS1_S1_S1_S1_S1_S1_PfE2_a+176];
	ld.local.v4.f32 	{%f531, %f532, %f533, %f534}, [%rd2+176];
	fma.rn.f32 	%f535, %f527, %f531, %f526;
	fma.rn.f32 	%f536, %f528, %f532, %f535;
	fma.rn.f32 	%f537, %f529, %f533, %f536;
	fma.rn.f32 	%f538, %f530, %f534, %f537;
	ld.shared.v4.f32 	{%f539, %f540, %f541, %f542}, [_ZZ13rwkv_wkv7_f32ILi128EEviiiiPKfS1_S1_S1_S1_S1_S1_PfE2_a+192];
	ld.local.v4.f32 	{%f543, %f544, %f545, %f546}, [%rd2+192];
	fma.rn.f32 	%f547, %f539, %f543, %f538;
	fma.rn.f32 	%f548, %f540, %f544, %f547;
	fma.rn.f32 	%f549, %f541, %f545, %f548;
	fma.rn.f32 	%f550, %f542, %f546, %f549;
	ld.shared.v4.f32 	{%f551, %f552, %f553, %f554}, [_ZZ13rwkv_wkv7_f32ILi128EEviiiiPKfS1_S1_S1_S1_S1_S1_PfE2_a+208];
	ld.local.v4.f32 	{%f555, %f556, %f557, %f558}, [%rd2+208];
	fma.rn.f32 	%f559, %f551, %f555, %f550;
	fma.rn.f32 	%f560, %f552, %f556, %f559;
	fma.rn.f32 	%f561, %f553, %f557, %f560;
	fma.rn.f32 	%f562, %f554, %f558, %f561;
	ld.shared.v4.f32 	{%f563, %f564, %f565, %f566}, [_ZZ13rwkv_wkv7_f32ILi128EEviiiiPKfS1_S1_S1_S1_S1_S1_PfE2_a+224];
	ld.local.v4.f32 	{%f567, %f568, %f569, %f570}, [%rd2+224];
	fma.rn.f32 	%f571, %f563, %f567, %f562;
	fma.rn.f32 	%f572, %f564, %f568, %f571;
	fma.rn.f32 	%f573, %f565, %f569, %f572;
	fma.rn.f32 	%f574, %f566, %f570, %f573;
	ld.shared.v4.f32 	{%f575, %f576, %f577, %f578}, [_ZZ13rwkv_wkv7_f32ILi128EEviiiiPKfS1_S1_S1_S1_S1_S1_PfE2_a+240];
	ld.local.v4.f32 	{%f579, %f580, %f581, %f582}, [%rd2+240];
	fma.rn.f32 	%f583, %f575, %f579, %f574;
	fma.rn.f32 	%f584, %f576, %f580, %f583;
	fma.rn.f32 	%f585, %f577, %f581, %f584;
	fma.rn.f32 	%f586, %f578, %f582, %f585;
	ld.shared.v4.f32 	{%f587, %f588, %f589, %f590}, [_ZZ13rwkv_wkv7_f32ILi128EEviiiiPKfS1_S1_S1_S1_S1_S1_PfE2_a+256];
	ld.local.v4.f32 	{%f591, %f592, %f593, %f594}, [%rd2+256];
	fma.rn.f32 	%f595, %f587, %f591, %f586;
	fma.rn.f32 	%f596, %f588, %f592, %f595;
	fma.rn.f32 	%f597, %f589, %f593, %f596;
	fma.rn.f32 	%f598, %f590, %f594, %f597;
	ld.shared.v4.f32 	{%f599, %f600, %f601, %f602}, [_ZZ13rwkv_wkv7_f32ILi128EEviiiiPKfS1_S1_S1_S1_S1_S1_PfE2_a+272];
	ld.local.v4.f32 	{%f603, %f604, %f605, %f606}, [%rd2+272];
	fma.rn.f32 	%f607, %f599, %f603, %f598;
	fma.rn.f32 	%f608, %f600, %f604, %f607;
	fma.rn.f32 	%f609, %f601, %f605, %f608;
	fma.rn.f32 	%f610, %f602, %f606, %f609;
	ld.shared.v4.f32 	{%f611, %f612, %f613, %f614}, [_ZZ13rwkv_wkv7_f32ILi128EEviiiiPKfS1_S1_S1_S1_S1_S1_PfE2_a+288];
	ld.local.v4.f32 	{%f615, %f616, %f617, %f618}, [%rd2+288];
	fma.rn.f32 	%f619, %f611, %f615, %f610;
	fma.rn.f32 	%f620, %f612, %f616, %f619;
	fma.rn.f32 	%f621, %f613, %f617, %f620;
	fma.rn.f32 	%f622, %f614, %f618, %f621;
	ld.shared.v4.f32 	{%f623, %f624, %f625, %f626}, [_ZZ13rwkv_wkv7_f32ILi128EEviiiiPKfS1_S1_S1_S1_S1_S1_PfE2_a+304];
	ld.local.v4.f32 	{%f627, %f628, %f629, %f630}, [%rd2+304];
	fma.rn.f32 	%f631, %f623, %f627, %f622;
	fma.rn.f32 	%f632, %f624, %f628, %f631;
	fma.rn.f32 	%f633, %f625, %f629, %f632;
	fma.rn.f32 	%f634, %f626, %f630, %f633;
	ld.shared.v4.f32 	{%f635, %f636, %f637, %f638}, [_ZZ13rwkv_wkv7_f32ILi128EEviiiiPKfS1_S1_S1_S1_S1_S1_PfE2_a+320];
	ld.local.v4.f32 	{%f639, %f640, %f641, %f642}, [%rd2+320];
	fma.rn.f32 	%f643, %f635, %f639, %f634;
	fma.rn.f32 	%f644, %f636, %f640, %f643;
	fma.rn.f32 	%f645, %f637, %f641, %f644;
	fma.rn.f32 	%f646, %f638, %f642, %f645;
	ld.shared.v4.f32 	{%f647, %f648, %f649, %f650}, [_ZZ13rwkv_wkv7_f32ILi128EEviiiiPKfS1_S1_S1_S1_S1_S1_PfE2_a+336];
	ld.local.v4.f32 	{%f651, %f652, %f653, %f654}, [%rd2+336];
	fma.rn.f32 	%f655, %f647, %f651, %f646;
	fma.rn.f32 	%f656, %f648, %f652, %f655;
	fma.rn.f32 	%f657, %f649, %f653, %f656;
	fma.rn.f32 	%f658, %f650, %f654, %f657;
	ld.shared.v4.f32 	{%f659, %f660, %f661, %f662}, [_ZZ13rwkv_wkv7_f32ILi128EEviiiiPKfS1_S1_S1_S1_S1_S1_PfE2_a+352];
	ld.local.v4.f32 	{%f663, %f664, %f665, %f666}, [%rd2+352];
	fma.rn.f32 	%f667, %f659, %f663, %f658;
	fma.rn.f32 	%f668, %f660, %f664, %f667;
	fma.rn.f32 	%f669, %f661, %f665, %f668;
	fma.rn.f32 	%f670, %f662, %f666, %f669;
	ld.shared.v4.f32 	{%f671, %f672, %f673, %f674}, [_ZZ13rwkv_wkv7_f32ILi128EEviiiiPKfS1_S1_S1_S1_S1_S1_PfE2_a+368];
	ld.local.v4.f32 	{%f675, %f676, %f677, %f678}, [%rd2+368];
	fma.rn.f32 	%f679, %f671, %f675, %f670;
	fma.rn.f32 	%f680, %f672, %f676, %f679;
	fma.rn.f32 	%f681, %f673, %f677, %f680;
	fma.rn.f32 	%f682, %f674, %f678, %f681;
	ld.shared.v4.f32 	{%f683, %f684, %f685, %f686}, [_ZZ13rwkv_wkv7_f32ILi128EEviiiiPKfS1_S1_S1_S1_S1_S1_PfE2_a+384];
	ld.local.v4.f32 	{%f687, %f688, %f689, %f690}, [%rd2+384];
	fma.rn.f32 	%f691, %f683, %f687, %f682;
	fma.rn.f32 	%f692, %f684, %f688, %f691;
	fma.rn.f32 	%f693, %f685, %f689, %f692;
	fma.rn.f32 	%f694, %f686, %f690, %f693;
	ld.shared.v4.f32 	{%f695, %f696, %f697, %f698}, [_ZZ13rwkv_wkv7_f32ILi128EEviiiiPKfS1_S1_S1_S1_S1_S1_PfE2_a+400];
	ld.local.v4.f32 	{%f699, %f700, %f701, %f702}, [%rd2+400];
	fma.rn.f32 	%f703, %f695, %f699, %f694;
	fma.rn.f32 	%f704, %f696, %f700, %f703;
	fma.rn.f32 	%f705, %f697, %f701, %f704;
	fma.rn.f32 	%f706, %f698, %f702, %f705;
	ld.shared.v4.f32 	{%f707, %f708, %f709, %f710}, [_ZZ13rwkv_wkv7_f32ILi128EEviiiiPKfS1_S1_S1_S1_S1_S1_PfE2_a+416];
	ld.local.v4.f32 	{%f711, %f712, %f713, %f714}, [%rd2+416];
	fma.rn.f32 	%f715, %f707, %f711, %f706;
	fma.rn.f32 	%f716, %f708, %f712, %f715;
	fma.rn.f32 	%f717, %f709, %f713, %f716;
	fma.rn.f32 	%f718, %f710, %f714, %f717;
	ld.shared.v4.f32 	{%f719, %f720, %f721, %f722}, [_ZZ13rwkv_wkv7_f32ILi128EEviiiiPKfS1_S1_S1_S1_S1_S1_PfE2_a+432];
	ld.local.v4.f32 	{%f723, %f724, %f725, %f726}, [%rd2+432];
	fma.rn.f32 	%f727, %f719, %f723, %f718;
	fma.rn.f32 	%f728, %f720, %f724, %f727;
	fma.rn.f32 	%f729, %f721, %f725, %f728;
	fma.rn.f32 	%f730, %f722, %f726, %f729;
	ld.shared.v4.f32 	{%f731, %f732, %f733, %f734}, [_ZZ13rwkv_wkv7_f32ILi128EEviiiiPKfS1_S1_S1_S1_S1_S1_PfE2_a+448];
	ld.local.v4.f32 	{%f735, %f736, %f737, %f738}, [%rd2+448];
	fma.rn.f32 	%f739, %f731, %f735, %f730;
	fma.rn.f32 	%f740, %f732, %f736, %f739;
	fma.rn.f32 	%f741, %f733, %f737, %f740;
	fma.rn.f32 	%f742, %f734, %f738, %f741;
	ld.shared.v4.f32 	{%f743, %f744, %f745, %f746}, [_ZZ13rwkv_wkv7_f32ILi128EEviiiiPKfS1_S1_S1_S1_S1_S1_PfE2_a+464];
	ld.local.v4.f32 	{%f747, %f748, %f749, %f750}, [%rd2+464];
	fma.rn.f32 	%f751, %f743, %f747, %f742;
	fma.rn.f32 	%f752, %f744, %f748, %f751;
	fma.rn.f32 	%f753, %f745, %f749, %f752;
	fma.rn.f32 	%f754, %f746, %f750, %f753;
	ld.shared.v4.f32 	{%f755, %f756, %f757, %f758}, [_ZZ13rwkv_wkv7_f32ILi128EEviiiiPKfS1_S1_S1_S1_S1_S1_PfE2_a+480];
	ld.local.v4.f32 	{%f759, %f760, %f761, %f762}, [%rd2+480];
	fma.rn.f32 	%f763, %f755, %f759, %f754;
	fma.rn.f32 	%f764, %f756, %f760, %f763;
	fma.rn.f32 	%f765, %f757, %f761, %f764;
	fma.rn.f32 	%f766, %f758, %f762, %f765;
	ld.shared.v4.f32 	{%f767, %f768, %f769, %f770}, [_ZZ13rwkv_wkv7_f32ILi128EEviiiiPKfS1_S1_S1_S1_S1_S1_PfE2_a+496];
	ld.local.v4.f32 	{%f771, %f772, %f773, %f774}, [%rd2+496];
	fma.rn.f32 	%f775, %f767, %f771, %f766;
	fma.rn.f32 	%f776, %f768, %f772, %f775;
	fma.rn.f32 	%f777, %f769, %f773, %f776;
	fma.rn.f32 	%f257, %f770, %f774, %f777;
	add.s64 	%rd30, %rd9, %rd24;
	ld.global.f32 	%f258, [%rd30];
	add.s32 	%r62, %r40, 16;
	add.s32 	%r61, %r44, 16;
	add.s32 	%r60, %r41, 16;
	add.s32 	%r59, %r42, 16;
	mov.f32 	%f977, 0f00000000;
	mov.b32 	%r63, 0;
	mov.u64 	%rd43, %rd3;
$L__BB3_3:
	ld.shared.v4.f32 	{%f778, %f779, %f780, %f781}, [%r59+-16];
	ld.local.v4.f32 	{%f782, %f783, %f784, %f785}, [%rd43+-16];
	ld.shared.v4.f32 	{%f786, %f787, %f788, %f789}, [%r60+-16];
	mul.f32 	%f790, %f782, %f786;
	fma.rn.f32 	%f791, %f258, %f778, %f790;
	ld.shared.v4.f32 	{%f792, %f793, %f794, %f795}, [%r61+-16];
	fma.rn.f32 	%f796, %f257, %f792, %f791;
	mul.f32 	%f797, %f783, %f787;
	fma.rn.f32 	%f798, %f258, %f779, %f797;
	fma.rn.f32 	%f799, %f257, %f793, %f798;
	mul.f32 	%f800, %f784, %f788;
	fma.rn.f32 	%f801, %f258, %f780, %f800;
	fma.rn.f32 	%f802, %f257, %f794, %f801;
	mul.f32 	%f803, %f785, %f789;
	fma.rn.f32 	%f804, %f258, %f781, %f803;
	fma.rn.f32 	%f805, %f257, %f795, %f804;
	st.local.v4.f32 	[%rd43+-16], {%f796, %f799, %f802, %f805};
	ld.shared.v4.f32 	{%f806, %f807, %f808, %f809}, [%r62+-16];
	fma.rn.f32 	%f810, %f796, %f806, %f977;
	fma.rn.f32 	%f811, %f799, %f807, %f810;
	fma.rn.f32 	%f812, %f802, %f808, %f811;
	fma.rn.f32 	%f813, %f805, %f809, %f812;
	ld.shared.v4.f32 	{%f814, %f815, %f816, %f817}, [%r59];
	ld.local.v4.f32 	{%f818, %f819, %f820, %f821}, [%rd43];
	ld.shared.v4.f32 	{%f822, %f823, %f824, %f825}, [%r60];
	mul.f32 	%f826, %f818, %f822;
	fma.rn.f32 	%f827, %f258, %f814, %f826;
	ld.shared.v4.f32 	{%f828, %f829, %f830, %f831}, [%r61];
	fma.rn.f32 	%f832, %f257, %f828, %f827;
	mul.f32 	%f833, %f819, %f823;
	fma.rn.f32 	%f834, %f258, %f815, %f833;
	fma.rn.f32 	%f835, %f257, %f829, %f834;
	mul.f32 	%f836, %f820, %f824;
	fma.rn.f32 	%f837, %f258, %f816, %f836;
	fma.rn.f32 	%f838, %f257, %f830, %f837;
	mul.f32 	%f839, %f821, %f825;
	fma.rn.f32 	%f840, %f258, %f817, %f839;
	fma.rn.f32 	%f841, %f257, %f831, %f840;
	st.local.v4.f32 	[%rd43], {%f832, %f835, %f838, %f841};
	ld.shared.v4.f32 	{%f842, %f843, %f844, %f845}, [%r62];
	fma.rn.f32 	%f846, %f832, %f842, %f813;
	fma.rn.f32 	%f847, %f835, %f843, %f846;
	fma.rn.f32 	%f848, %f838, %f844, %f847;
	fma.rn.f32 	%f977, %f841, %f845, %f848;
	add.s32 	%r16, %r63, 8;
	add.s64 	%rd43, %rd43, 32;
	add.s32 	%r62, %r62, 32;
	add.s32 	%r61, %r61, 32;
	add.s32 	%r60, %r60, 32;
	add.s32 	%r59, %r59, 32;
	setp.lt.u32 	%p2, %r63, 120;
	mov.u32 	%r63, %r16;
	@%p2 bra 	$L__BB3_3;
	ld.param.u32 	%r56, [_Z13rwkv_wkv7_f32ILi128EEviiiiPKfS1_S1_S1_S1_S1_S1_Pf_param_2];
	add.s64 	%rd32, %rd1, %rd24;
	st.global.f32 	[%rd32], %f977;
	add.s32 	%r58, %r58, %r56;
	setp.lt.s32 	%p3, %r58, %r4;
	@%p3 bra 	$L__BB3_2;
	ld.local.v4.f32 	{%f976, %f975, %f974, %f973}, [%rd2];
	ld.local.v4.f32 	{%f972, %f971, %f970, %f969}, [%rd2+16];
	ld.local.v4.f32 	{%f968, %f967, %f966, %f965}, [%rd2+32];
	ld.local.v4.f32 	{%f964, %f963, %f962, %f961}, [%rd2+48];
	ld.local.v4.f32 	{%f960, %f959, %f958, %f957}, [%rd2+64];
	ld.local.v4.f32 	{%f956, %f955, %f954, %f953}, [%rd2+80];
	ld.local.v4.f32 	{%f952, %f951, %f950, %f949}, [%rd2+96];
	ld.local.v4.f32 	{%f948, %f947, %f946, %f945}, [%rd2+112];
	ld.local.v4.f32 	{%f944, %f943, %f942, %f941}, [%rd2+128];
	ld.local.v4.f32 	{%f940, %f939, %f938, %f937}, [%rd2+144];
	ld.local.v4.f32 	{%f936, %f935, %f934, %f933}, [%rd2+160];
	ld.local.v4.f32 	{%f932, %f931, %f930, %f929}, [%rd2+176];
	ld.local.v4.f32 	{%f928, %f927, %f926, %f925}, [%rd2+192];
	ld.local.v4.f32 	{%f924, %f923, %f922, %f921}, [%rd2+208];
	ld.local.v4.f32 	{%f920, %f919, %f918, %f917}, [%rd2+224];
	ld.local.v4.f32 	{%f916, %f915, %f914, %f913}, [%rd2+240];
	ld.local.v4.f32 	{%f912, %f911, %f910, %f909}, [%rd2+256];
	ld.local.v4.f32 	{%f908, %f907, %f906, %f905}, [%rd2+272];
	ld.local.v4.f32 	{%f904, %f903, %f902, %f901}, [%rd2+288];
	ld.local.v4.f32 	{%f900, %f899, %f898, %f897}, [%rd2+304];
	ld.local.v4.f32 	{%f896, %f895, %f894, %f893}, [%rd2+320];
	ld.local.v4.f32 	{%f892, %f891, %f890, %f889}, [%rd2+336];
	ld.local.v4.f32 	{%f888, %f887, %f886, %f885}, [%rd2+352];
	ld.local.v4.f32 	{%f884, %f883, %f882, %f881}, [%rd2+368];
	ld.local.v4.f32 	{%f880, %f879, %f878, %f877}, [%rd2+384];
	ld.local.v4.f32 	{%f876, %f875, %f874, %f873}, [%rd2+400];
	ld.local.v4.f32 	{%f872, %f871, %f870, %f869}, [%rd2+416];
	ld.local.v4.f32 	{%f868, %f867, %f866, %f865}, [%rd2+432];
	ld.local.v4.f32 	{%f864, %f863, %f862, %f861}, [%rd2+448];
	ld.local.v4.f32 	{%f860, %f859, %f858, %f857}, [%rd2+464];
	ld.local.v4.f32 	{%f856, %f855, %f854, %f853}, [%rd2+480];
	ld.local.v4.f32 	{%f852, %f851, %f850, %f849}, [%rd2+496];
$L__BB3_6:
	ld.param.u64 	%rd42, [_Z13rwkv_wkv7_f32ILi128EEviiiiPKfS1_S1_S1_S1_S1_S1_Pf_param_11];
	ld.param.u32 	%r57, [_Z13rwkv_wkv7_f32ILi128EEviiiiPKfS1_S1_S1_S1_S1_S1_Pf_param_2];
	ld.param.u32 	%r55, [_Z13rwkv_wkv7_f32ILi128EEviiiiPKfS1_S1_S1_S1_S1_S1_Pf_param_1];
	mad.lo.s32 	%r54, %r57, %r55, %r2;
	cvta.to.global.u64 	%rd33, %rd42;
	mul.wide.s32 	%rd34, %r54, 4;
	add.s64 	%rd35, %rd33, %rd34;
	st.global.f32 	[%rd35], %f976;
	st.global.f32 	[%rd35+4], %f975;
	st.global.f32 	[%rd35+8], %f974;
	st.global.f32 	[%rd35+12], %f973;
	st.global.f32 	[%rd35+16], %f972;
	st.global.f32 	[%rd35+20], %f971;
	st.global.f32 	[%rd35+24], %f970;
	st.global.f32 	[%rd35+28], %f969;
	st.global.f32 	[%rd35+32], %f968;
	st.global.f32 	[%rd35+36], %f967;
	st.global.f32 	[%rd35+40], %f966;
	st.global.f32 	[%rd35+44], %f965;
	st.global.f32 	[%rd35+48], %f964;
	st.global.f32 	[%rd35+52], %f963;
	st.global.f32 	[%rd35+56], %f962;
	st.global.f32 	[%rd35+60], %f961;
	st.global.f32 	[%rd35+64], %f960;
	st.global.f32 	[%rd35+68], %f959;
	st.global.f32 	[%rd35+72], %f958;
	st.global.f32 	[%rd35+76], %f957;
	st.global.f32 	[%rd35+80], %f956;
	st.global.f32 	[%rd35+84], %f955;
	st.global.f32 	[%rd35+88], %f954;
	st.global.f32 	[%rd35+92], %f953;
	st.global.f32 	[%rd35+96], %f952;
	st.global.f32 	[%rd35+100], %f951;
	st.global.f32 	[%rd35+104], %f950;
	st.global.f32 	[%rd35+108], %f949;
	st.global.f32 	[%rd35+112], %f948;
	st.global.f32 	[%rd35+116], %f947;
	st.global.f32 	[%rd35+120], %f946;
	st.global.f32 	[%rd35+124], %f945;
	st.global.f32 	[%rd35+128], %f944;
	st.global.f32 	[%rd35+132], %f943;
	st.global.f32 	[%rd35+136], %f942;
	st.global.f32 	[%rd35+140], %f941;
	st.global.f32 	[%rd35+144], %f940;
	st.global.f32 	[%rd35+148], %f939;
	st.global.f32 	[%rd35+152], %f938;
	st.global.f32 	[%rd35+156], %f937;
	st.global.f32 	[%rd35+160], %f936;
	st.global.f32 	[%rd35+164], %f935;
	st.global.f32 	[%rd35+168], %f934;
	st.global.f32 	[%rd35+172], %f933;
	st.global.f32 	[%rd35+176], %f932;
	st.global.f32 	[%rd35+180], %f931;
	st.global.f32 	[%rd35+184], %f930;
	st.global.f32 	[%rd35+188], %f929;
	st.global.f32 	[%rd35+192], %f928;
	st.global.f32 	[%rd35+196], %f927;
	st.global.f32 	[%rd35+200], %f926;
	st.global.f32 	[%rd35+204], %f925;
	st.global.f32 	[%rd35+208], %f924;
	st.global.f32 	[%rd35+212], %f923;
	st.global.f32 	[%rd35+216], %f922;
	st.global.f32 	[%rd35+220], %f921;
	st.global.f32 	[%rd35+224], %f920;
	st.global.f32 	[%rd35+228], %f919;
	st.global.f32 	[%rd35+232], %f918;
	st.global.f32 	[%rd35+236], %f917;
	st.global.f32 	[%rd35+240], %f916;
	st.global.f32 	[%rd35+244], %f915;
	st.global.f32 	[%rd35+248], %f914;
	st.global.f32 	[%rd35+252], %f913;
	st.global.f32 	[%rd35+256], %f912;
	st.global.f32 	[%rd35+260], %f911;
	st.global.f32 	[%rd35+264], %f910;
	st.global.f32 	[%rd35+268], %f909;
	st.global.f32 	[%rd35+272], %f908;
	st.global.f32 	[%rd35+276], %f907;
	st.global.f32 	[%rd35+280], %f906;
	st.global.f32 	[%rd35+284], %f905;
	st.global.f32 	[%rd35+288], %f904;
	st.global.f32 	[%rd35+292], %f903;
	st.global.f32 	[%rd35+296], %f902;
	st.global.f32 	[%rd35+300], %f901;
	st.global.f32 	[%rd35+304], %f900;
	st.global.f32 	[%rd35+308], %f899;
	st.global.f32 	[%rd35+312], %f898;
	st.global.f32 	[%rd35+316], %f897;
	st.global.f32 	[%rd35+320], %f896;
	st.global.f32 	[%rd35+324], %f895;
	st.global.f32 	[%rd35+328], %f894;
	st.global.f32 	[%rd35+332], %f893;
	st.global.f32 	[%rd35+336], %f892;
	st.global.f32 	[%rd35+340], %f891;
	st.global.f32 	[%rd35+344], %f890;
	st.global.f32 	[%rd35+348], %f889;
	st.global.f32 	[%rd35+352], %f888;
	st.global.f32 	[%rd35+356], %f887;
	st.global.f32 	[%rd35+360], %f886;
	st.global.f32 	[%rd35+364], %f885;
	st.global.f32 	[%rd35+368], %f884;
	st.global.f32 	[%rd35+372], %f883;
	st.global.f32 	[%rd35+376], %f882;
	st.global.f32 	[%rd35+380], %f881;
	st.global.f32 	[%rd35+384], %f880;
	st.global.f32 	[%rd35+388], %f879;
	st.global.f32 	[%rd35+392], %f878;
	st.global.f32 	[%rd35+396], %f877;
	st.global.f32 	[%rd35+400], %f876;
	st.global.f32 	[%rd35+404], %f875;
	st.global.f32 	[%rd35+408], %f874;
	st.global.f32 	[%rd35+412], %f873;
	st.global.f32 	[%rd35+416], %f872;
	st.global.f32 	[%rd35+420], %f871;
	st.global.f32 	[%rd35+424], %f870;
	st.global.f32 	[%rd35+428], %f869;
	st.global.f32 	[%rd35+432], %f868;
	st.global.f32 	[%rd35+436], %f867;
	st.global.f32 	[%rd35+440], %f866;
	st.global.f32 	[%rd35+444], %f865;
	st.global.f32 	[%rd35+448], %f864;
	st.global.f32 	[%rd35+452], %f863;
	st.global.f32 	[%rd35+456], %f862;
	st.global.f32 	[%rd35+460], %f861;
	st.global.f32 	[%rd35+464], %f860;
	st.global.f32 	[%rd35+468], %f859;
	st.global.f32 	[%rd35+472], %f858;
	st.global.f32 	[%rd35+476], %f857;
	st.global.f32 	[%rd35+480], %f856;
	st.global.f32 	[%rd35+484], %f855;
	st.global.f32 	[%rd35+488], %f854;
	st.global.f32 	[%rd35+492], %f853;
	st.global.f32 	[%rd35+496], %f852;
	st.global.f32 	[%rd35+500], %f851;
	st.global.f32 	[%rd35+504], %f850;
	st.global.f32 	[%rd35+508], %f849;
	ret;

}


// ===== COMPILED SASS (sm_100) =====

	.target	sm_100

	.elftype	@"ET_EXEC"


//--------------------- .note.nv.tkinfo           --------------------------
	.section	.note.nv.tkinfo,"",@"SHT_NOTE"
	.sectionflags	@"SHF_NOTE_NV_TKINFO"
	.tkinfo
        /*0018*/ 	.word	0x00000002
        /*0030*/ 	.string	""
        /*0030*/ 	.string	"ptxas"
        /*0030*/ 	.string	"Cuda compilation tools, release 13.0, V13.0.88"
        /*0030*/ 	.string	"Build cuda_13.0.r13.0/compiler.36424714_0"
        /*0030*/ 	.string	"-arch sm_100 -m 64 "



//--------------------- .note.nv.cuinfo           --------------------------
	.section	.note.nv.cuinfo,"",@"SHT_NOTE"
	.sectionflags	@"SHF_NOTE_NV_CUINFO"
        /*0018*/ 	.short	0x0002
        /*001a*/ 	.short	0x0064
        /*001c*/ 	.short	0x0082
	.zero		2


//--------------------- .nv.info                  --------------------------
	.section	.nv.info,"",@"SHT_CUDA_INFO"
	.align	4


	//----- nvinfo : EIATTR_REGCOUNT
	.align		4
        /*0000*/ 	.byte	0x04, 0x2f
        /*0002*/ 	.short	(.L_1 - .L_0)
	.align		4
.L_0:
        /*0004*/ 	.word	index@(_Z12rwkv_wkv_f32ILi64EEviiiiPKfS1_S1_S1_S1_S1_Pf)
        /*0008*/ 	.word	0x00000064


	//----- nvinfo : EIATTR_FRAME_SIZE
	.align		4
.L_1:
        /*000c*/ 	.byte	0x04, 0x11
        /*000e*/ 	.short	(.L_3 - .L_2)
	.align		4
.L_2:
        /*0010*/ 	.word	index@(_Z12rwkv_wkv_f32ILi64EEviiiiPKfS1_S1_S1_S1_S1_Pf)
        /*0014*/ 	.word	0x00000000


	//----- nvinfo : EIATTR_REGCOUNT
	.align		4
.L_3:
        /*0018*/ 	.byte	0x04, 0x2f
        /*001a*/ 	.short	(.L_5 - .L_4)
	.align		4
.L_4:
        /*001c*/ 	.word	index@(_Z12rwkv_wkv_f32ILi128EEviiiiPKfS1_S1_S1_S1_S1_Pf)
        /*0020*/ 	.word	0x00000092


	//----- nvinfo : EIATTR_FRAME_SIZE
	.align		4
.L_5:
        /*0024*/ 	.byte	0x04, 0x11
        /*0026*/ 	.short	(.L_7 - .L_6)
	.align		4
.L_6:
        /*0028*/ 	.word	index@(_Z12rwkv_wkv_f32ILi128EEviiiiPKfS1_S1_S1_S1_S1_Pf)
        /*002c*/ 	.word	0x00000200


	//----- nvinfo : EIATTR_REGCOUNT
	.align		4
.L_7:
        /*0030*/ 	.byte	0x04, 0x2f
        /*0032*/ 	.short	(.L_9 - .L_8)
	.align		4
.L_8:
        /*0034*/ 	.word	index@(_Z13rwkv_wkv7_f32ILi64EEviiiiPKfS1_S1_S1_S1_S1_S1_Pf)
        /*0038*/ 	.word	0x00000080


	//----- nvinfo : EIATTR_FRAME_SIZE
	.align		4
.L_9:
        /*003c*/ 	.byte	0x04, 0x11
        /*003e*/ 	.short	(.L_11 - .L_10)
	.align		4
.L_10:
        /*0040*/ 	.word	index@(_Z13rwkv_wkv7_f32ILi64EEviiiiPKfS1_S1_S1_S1_S1_S1_Pf)
        /*0044*/ 	.word	0x00000000


	//----- nvinfo : EIATTR_REGCOUNT
	.align		4
.L_11:
        /*0048*/ 	.byte	0x04, 0x2f
        /*004a*/ 	.short	(.L_13 - .L_12)
	.align		4
.L_12:
        /*004c*/ 	.word	index@(_Z13rwkv_wkv7_f32ILi128EEviiiiPKfS1_S1_S1_S1_S1_S1_Pf)
        /*0050*/ 	.word	0x00000092


	//----- nvinfo : EIATTR_FRAME_SIZE
	.align		4
.L_13:
        /*0054*/ 	.byte	0x04, 0x11
        /*0056*/ 	.short	(.L_15 - .L_14)
	.align		4
.L_14:
        /*0058*/ 	.word	index@(_Z13rwkv_wkv7_f32ILi128EEviiiiPKfS1_S1_S1_S1_S1_S1_Pf)
        /*005c*/ 	.word	0x00000200


	//----- nvinfo : EIATTR_MIN_STACK_SIZE
	.align		4
.L_15:
        /*0060*/ 	.byte	0x04, 0x12
        /*0062*/ 	.short	(.L_17 - .L_16)
	.align		4
.L_16:
        /*0064*/ 	.word	index@(_Z13rwkv_wkv7_f32ILi128EEviiiiPKfS1_S1_S1_S1_S1_S1_Pf)
        /*0068*/ 	.word	0x00000200


	//----- nvinfo : EIATTR_MIN_STACK_SIZE
	.align		4
.L_17:
        /*006c*/ 	.byte	0x04, 0x12
        /*006e*/ 	.short	(.L_19 - .L_18)
	.align		4
.L_18:
        /*0070*/ 	.word	index@(_Z13rwkv_wkv7_f32ILi64EEviiiiPKfS1_S1_S1_S1_S1_S1_Pf)
        /*0074*/ 	.word	0x00000000


	//----- nvinfo : EIATTR_MIN_STACK_SIZE
	.align		4
.L_19:
        /*0078*/ 	.byte	0x04, 0x12
        /*007a*/ 	.short	(.L_21 - .L_20)
	.align		4
.L_20:
        /*007c*/ 	.word	index@(_Z12rwkv_wkv_f32ILi128EEviiiiPKfS1_S1_S1_S1_S1_Pf)
        /*0080*/ 	.word	0x00000200


	//----- nvinfo : EIATTR_MIN_STACK_SIZE
	.align		4
.L_21:
        /*0084*/ 	.byte	0x04, 0x12
        /*0086*/ 	.short	(.L_23 - .L_22)
	.align		4
.L_22:
        /*0088*/ 	.word	index@(_Z12rwkv_wkv_f32ILi64EEviiiiPKfS1_S1_S1_S1_S1_Pf)
        /*008c*/ 	.word	0x00000000
.L_23:


//--------------------- .nv.compat                --------------------------
	.section	.nv.compat,"",@"SHT_CUDA_COMPAT_INFO"
	.align	4
        /*0000*/ 	.byte	0x02, 0x09, 0x00, 0x00, 0x02, 0x02, 0x01, 0x00, 0x02, 0x05, 0x05, 0x00, 0x03, 0x07, 0x01, 0x01
        /*0010*/ 	.byte	0x02, 0x03, 0x00, 0x00, 0x02, 0x06, 0x01, 0x00, 0x04, 0x0b, 0x08, 0x00, 0x09, 0x00, 0x00, 0x00
        /*0020*/ 	.byte	0x00, 0x00, 0x00, 0x00


//--------------------- .nv.info._Z13rwkv_wkv7_f32ILi128EEviiiiPKfS1_S1_S1_S1_S1_S1_Pf --------------------------
	.section	.nv.info._Z13rwkv_wkv7_f32ILi128EEviiiiPKfS1_S1_S1_S1_S1_S1_Pf,"",@"SHT_CUDA_INFO"
	.sectionflags	@""
	.align	4


	//----- nvinfo : EIATTR_CUDA_API_VERSION
	.align		4
        /*0000*/ 	.byte	0x04, 0x37
        /*0002*/ 	.short	(.L_25 - .L_24)
.L_24:
        /*0004*/ 	.word	0x00000082


	//----- nvinfo : EIATTR_KPARAM_INFO
	.align		4
.L_25:
        /*0008*/ 	.byte	0x04, 0x17
        /*000a*/ 	.short	(.L_27 - .L_26)
.L_26:
        /*000c*/ 	.word	0x00000000
        /*0010*/ 	.short	0x000b
        /*0012*/ 	.short	0x0048
        /*0014*/ 	.byte	0x00, 0xf5, 0x21, 0x00


	//----- nvinfo : EIATTR_KPARAM_INFO
	.align		4
.L_27:
        /*0018*/ 	.byte	0x04, 0x17
        /*001a*/ 	.short	(.L_29 - .L_28)
.L_28:
        /*001c*/ 	.word	0x00000000
        /*0020*/ 	.short	0x000a
        /*0022*/ 	.short	0x0040
        /*0024*/ 	.byte	0x00, 0xf5, 0x21, 0x00


	//----- nvinfo : EIATTR_KPARAM_INFO
	.align		4
.L_29:
        /*0028*/ 	.byte	0x04, 0x17
        /*002a*/ 	.short	(.L_31 - .L_30)
.L_30:
        /*002c*/ 	.word	0x00000000
        /*0030*/ 	.short	0x0009
        /*0032*/ 	.short	0x0038
        /*0034*/ 	.byte	0x00, 0xf5, 0x21, 0x00


	//----- nvinfo : EIATTR_KPARAM_INFO
	.align		4
.L_31:
        /*0038*/ 	.byte	0x04, 0x17
        /*003a*/ 	.short	(.L_33 - .L_32)
.L_32:
        /*003c*/ 	.word	0x00000000
        /*0040*/ 	.short	0x0008
        /*0042*/ 	.short	0x0030
        /*0044*/ 	.byte	0x00, 0xf5, 0x21, 0x00


	//----- nvinfo : EIATTR_KPARAM_INFO
	.align		4
.L_33:
        /*0048*/ 	.byte	0x04, 0x17
        /*004a*/ 	.short	(.L_35 - .L_34)
.L_34:
        /*004c*/ 	.word	0x00000000
        /*0050*/ 	.short	0x0007
        /*0052*/ 	.short	0x0028
        /*0054*/ 	.byte	0x00, 0xf5, 0x21, 0x00


	//----- nvinfo : EIATTR_KPARAM_INFO
	.align		4
.L_35:
        /*0058*/ 	.byte	0x04, 0x17
        /*005a*/ 	.short	(.L_37 - .L_36)
.L_36:
        /*005c*/ 	.word	0x00000000
        /*0060*/ 	.short	0x0006
        /*0062*/ 	.short	0x0020
        /*0064*/ 	.byte	0x00, 0xf5, 0x21, 0x00


	//----- nvinfo : EIATTR_KPARAM_INFO
	.align		4
.L_37:
        /*0068*/ 	.byte	0x04, 0x17
        /*006a*/ 	.short	(.L_39 - .L_38)
.L_38:
        /*006c*/ 	.word	0x00000000
        /*0070*/ 	.short	0x0005
        /*0072*/ 	.short	0x0018
        /*0074*/ 	.byte	0x00, 0xf5, 0x21, 0x00


	//----- nvinfo : EIATTR_KPARAM_INFO
	.align		4
.L_39:
        /*0078*/ 	.byte	0x04, 0x17
        /*007a*/ 	.short	(.L_41 - .L_40)
.L_40:
        /*007c*/ 	.word	0x00000000
        /*0080*/ 	.short	0x0004
        /*0082*/ 	.short	0x0010
        /*0084*/ 	.byte	0x00, 0xf5, 0x21, 0x00


	//----- nvinfo : EIATTR_KPARAM_INFO
	.align		4
.L_41:
        /*0088*/ 	.byte	0x04, 0x17
        /*008a*/ 	.short	(.L_43 - .L_42)
.L_42:
        /*008c*/ 	.word	0x00000000
        /*0090*/ 	.short	0x0003
        /*0092*/ 	.short	0x000c
        /*0094*/ 	.byte	0x00, 0xf0, 0x11, 0x00


	//----- nvinfo : EIATTR_KPARAM_INFO
	.align		4
.L_43:
        /*0098*/ 	.byte	0x04, 0x17
        /*009a*/ 	.short	(.L_45 - .L_44)
.L_44:
        /*009c*/ 	.word	0x00000000
        /*00a0*/ 	.short	0x0002
        /*00a2*/ 	.short	0x0008
        /*00a4*/ 	.byte	0x00, 0xf0, 0x11, 0x00


	//----- nvinfo : EIATTR_KPARAM_INFO
	.align		4
.L_45:
        /*00a8*/ 	.byte	0x04, 0x17
        /*00aa*/ 	.short	(.L_47 - .L_46)
.L_46:
        /*00ac*/ 	.word	0x00000000
        /*00b0*/ 	.short	0x0001
        /*00b2*/ 	.short	0x0004
        /*00b4*/ 	.byte	0x00, 0xf0, 0x11, 0x00


	//----- nvinfo : EIATTR_KPARAM_INFO
	.align		4
.L_47:
        /*00b8*/ 	.byte	0x04, 0x17
        /*00ba*/ 	.short	(.L_49 - .L_48)
.L_48:
        /*00bc*/ 	.word	0x00000000
        /*00c0*/ 	.short	0x0000
        /*00c2*/ 	.short	0x0000
        /*00c4*/ 	.byte	0x00, 0xf0, 0x11, 0x00


	//----- nvinfo : EIATTR_SPARSE_MMA_MASK
	.align		4
.L_49:
        /*00c8*/ 	.byte	0x03, 0x50
        /*00ca*/ 	.short	0x0000


	//----- nvinfo : EIATTR_MAXREG_COUNT
	.align		4
        /*00cc*/ 	.byte	0x03, 0x1b
        /*00ce*/ 	.short	0x00ff


	//----- nvinfo : EIATTR_NUM_BARRIERS
	.align		4
        /*00d0*/ 	.byte	0x02, 0x4c
        /*00d2*/ 	.byte	0x01
	.zero		1


	//----- nvinfo : EIATTR_MERCURY_ISA_VERSION
	.align		4
        /*00d4*/ 	.byte	0x03, 0x5f
        /*00d6*/ 	.short	0x0101


	//----- nvinfo : EIATTR_VRC_CTA_INIT_COUNT
	.align		4
        /*00d8*/ 	.byte	0x02, 0x4a
	.zero		1
	.zero		1


	//----- nvinfo : EIATTR_EXIT_INSTR_OFFSETS
	.align		4
        /*00dc*/ 	.byte	0x04, 0x1c
        /*00de*/ 	.short	(.L_51 - .L_50)


	//   ....[0]....
.L_50:
        /*00e0*/ 	.word	0x00002bf0


	//----- nvinfo : EIATTR_CRS_STACK_SIZE
	.align		4
.L_51:
        /*00e4*/ 	.byte	0x04, 0x1e
        /*00e6*/ 	.short	(.L_53 - .L_52)
.L_52:
        /*00e8*/ 	.word	0x00000000


	//----- nvinfo : EIATTR_CBANK_PARAM_SIZE
	.align		4
.L_53:
        /*00ec*/ 	.byte	0x03, 0x19
        /*00ee*/ 	.short	0x0050


	//----- nvinfo : EIATTR_PARAM_CBANK
	.align		4
        /*00f0*/ 	.byte	0x04, 0x0a
        /*00f2*/ 	.short	(.L_55 - .L_54)
	.align		4
.L_54:
        /*00f4*/ 	.word	index@(.nv.constant0._Z13rwkv_wkv7_f32ILi128EEviiiiPKfS1_S1_S1_S1_S1_S1_Pf)
        /*00f8*/ 	.short	0x0380
        /*00fa*/ 	.short	0x0050


	//----- nvinfo : EIATTR_SW_WAR
	.align		4
.L_55:
        /*00fc*/ 	.byte	0x04, 0x36
        /*00fe*/ 	.short	(.L_57 - .L_56)
.L_56:
        /*0100*/ 	.word	0x00000008
.L_57:


//--------------------- .nv.info._Z13rwkv_wkv7_f32ILi64EEviiiiPKfS1_S1_S1_S1_S1_S1_Pf --------------------------
	.section	.nv.info._Z13rwkv_wkv7_f32ILi64EEviiiiPKfS1_S1_S1_S1_S1_S1_Pf,"",@"SHT_CUDA_INFO"
	.sectionflags	@""
	.align	4


	//----- nvinfo : EIATTR_CUDA_API_VERSION
	.align		4
        /*0000*/ 	.byte	0x04, 0x37
        /*0002*/ 	.short	(.L_59 - .L_58)
.L_58:
        /*0004*/ 	.word	0x00000082


	//----- nvinfo : EIATTR_KPARAM_INFO
	.align		4
.L_59:
        /*0008*/ 	.byte	0x04, 0x17
        /*000a*/ 	.short	(.L_61 - .L_60)
.L_60:
        /*000c*/ 	.word	0x00000000
        /*0010*/ 	.short	0x000b
        /*0012*/ 	.short	0x0048
        /*0014*/ 	.byte	0x00, 0xf5, 0x21, 0x00


	//----- nvinfo : EIATTR_KPARAM_INFO
	.align		4
.L_61:
        /*0018*/ 	.byte	0x04, 0x17
        /*001a*/ 	.short	(.L_63 - .L_62)
.L_62:
        /*001c*/ 	.word	0x00000000
        /*0020*/ 	.short	0x000a
        /*0022*/ 	.short	0x0040
        /*0024*/ 	.byte	0x00, 0xf5, 0x21, 0x00


	//----- nvinfo : EIATTR_KPARAM_INFO
	.align		4
.L_63:
        /*0028*/ 	.byte	0x04, 0x17
        /*002a*/ 	.short	(.L_65 - .L_64)
.L_64:
        /*002c*/ 	.word	0x00000000
        /*0030*/ 	.short	0x0009
        /*0032*/ 	.short	0x0038
        /*0034*/ 	.byte	0x00, 0xf5, 0x21, 0x00


	//----- nvinfo : EIATTR_KPARAM_INFO
	.align		4
.L_65:
        /*0038*/ 	.byte	0x04, 0x17
        /*003a*/ 	.short	(.L_67 - .L_66)
.L_66:
        /*003c*/ 	.word	0x00000000
        /*0040*/ 	.short	0x0008
        /*0042*/ 	.short	0x0030
        /*0044*/ 	.byte	0x00, 0xf5, 0x21, 0x00


	//----- nvinfo : EIATTR_KPARAM_INFO
	.align		4
.L_67:
        /*0048*/ 	.byte	0x04, 0x17
        /*004a*/ 	.short	(.L_69 - .L_68)
.L_68:
        /*004c*/ 	.word	0x00000000
        /*0050*/ 	.short	0x0007
        /*0052*/ 	.short	0x0028
        /*0054*/ 	.byte	0x00, 0xf5, 0x21, 0x00


	//----- nvinfo : EIATTR_KPARAM_INFO
	.align		4
.L_69:
        /*0058*/ 	.byte	0x04, 0x17
        /*005a*/ 	.short	(.L_71 - .L_70)
.L_70:
        /*005c*/ 	.word	0x00000000
        /*0060*/ 	.short	0x0006
        /*0062*/ 	.short	0x0020
        /*0064*/ 	.byte	0x00, 0xf5, 0x21, 0x00


	//----- nvinfo : EIATTR_KPARAM_INFO
	.align		4
.L_71:
        /*0068*/ 	.byte	0x04, 0x17
        /*006a*/ 	.short	(.L_73 - .L_72)
.L_72:
        /*006c*/ 	.word	0x00000000
        /*0070*/ 	.short	0x0005
        /*0072*/ 	.short	0x0018
        /*0074*/ 	.byte	0x00, 0xf5, 0x21, 0x00


	//----- nvinfo : EIATTR_KPARAM_INFO
	.align		4
.L_73:
        /*0078*/ 	.byte	0x04, 0x17
        /*007a*/ 	.short	(.L_75 - .L_74)
.L_74:
        /*007c*/ 	.word	0x00000000
        /*0080*/ 	.short	0x0004
        /*0082*/ 	.short	0x0010
        /*0084*/ 	.byte	0x00, 0xf5, 0x21, 0x00


	//----- nvinfo : EIATTR_KPARAM_INFO
	.align		4
.L_75:
        /*0088*/ 	.byte	0x04, 0x17
        /*008a*/ 	.short	(.L_77 - .L_76)
.L_76:
        /*008c*/ 	.word	0x00000000
        /*0090*/ 	.short	0x0003
        /*0092*/ 	.short	0x000c
        /*0094*/ 	.byte	0x00, 0xf0, 0x11, 0x00


	//----- nvinfo : EIATTR_KPARAM_INFO
	.align		4
.L_77:
        /*0098*/ 	.byte	0x04, 0x17
        /*009a*/ 	.short	(.L_79 - .L_78)
.L_78:
        /*009c*/ 	.word	0x00000000
        /*00a0*/ 	.short	0x0002
        /*00a2*/ 	.short	0x0008
        /*00a4*/ 	.byte	0x00, 0xf0, 0x11, 0x00


	//----- nvinfo : EIATTR_KPARAM_INFO
	.align		4
.L_79:
        /*00a8*/ 	.byte	0x04, 0x17
        /*00aa*/ 	.short	(.L_81 - .L_80)
.L_80:
        /*00ac*/ 	.word	0x00000000
        /*00b0*/ 	.short	0x0001
        /*00b2*/ 	.short	0x0004
        /*00b4*/ 	.byte	0x00, 0xf0, 0x11, 0x00


	//----- nvinfo : EIATTR_KPARAM_INFO
	.align		4
.L_81:
        /*00b8*/ 	.byte	0x04, 0x17
        /*00ba*/ 	.short	(.L_83 - .L_82)
.L_82:
        /*00bc*/ 	.word	0x00000000
        /*00c0*/ 	.short	0x0000
        /*00c2*/ 	.short	0x0000
        /*00c4*/ 	.byte	0x00, 0xf0, 0x11, 0x00


	//----- nvinfo : EIATTR_SPARSE_MMA_MASK
	.align		4
.L_83:
        /*00c8*/ 	.byte	0x03, 0x50
        /*00ca*/ 	.short	0x0000


	//----- nvinfo : EIATTR_MAXREG_COUNT
	.align		4
        /*00cc*/ 	.byte	0x03, 0x1b
        /*00ce*/ 	.short	0x00ff


	//----- nvinfo : EIATTR_NUM_BARRIERS
	.align		4
        /*00d0*/ 	.byte	0x02, 0x4c
        /*00d2*/ 	.byte	0x01
	.zero		1


	//----- nvinfo : EIATTR_MERCURY_ISA_VERSION
	.align		4
        /*00d4*/ 	.byte	0x03, 0x5f
        /*00d6*/ 	.short	0x0101


	//----- nvinfo : EIATTR_VRC_CTA_INIT_COUNT
	.align		4
        /*00d8*/ 	.byte	0x02, 0x4a
	.zero		1
	.zero		1


	//----- nvinfo : EIATTR_EXIT_INSTR_OFFSETS
	.align		4
        /*00dc*/ 	.byte	0x04, 0x1c
        /*00de*/ 	.short	(.L_85 - .L_84)


	//   ....[0]....
.L_84:
        /*00e0*/ 	.word	0x00002870


	//----- nvinfo : EIATTR_CRS_STACK_SIZE
	.align		4
.L_85:
        /*00e4*/ 	.byte	0x04, 0x1e
        /*00e6*/ 	.short	(.L_87 - .L_86)
.L_86:
        /*00e8*/ 	.word	0x00000000


	//----- nvinfo : EIATTR_CBANK_PARAM_SIZE
	.align		4
.L_87:
        /*00ec*/ 	.byte	0x03, 0x19
        /*00ee*/ 	.short	0x0050


	//----- nvinfo : EIATTR_PARAM_CBANK
	.align		4
        /*00f0*/ 	.byte	0x04, 0x0a
        /*00f2*/ 	.short	(.L_89 - .L_88)
	.align		4
.L_88:
        /*00f4*/ 	.word	index@(.nv.constant0._Z13rwkv_wkv7_f32ILi64EEviiiiPKfS1_S1_S1_S1_S1_S1_Pf)
        /*00f8*/ 	.short	0x0380
        /*00fa*/ 	.short	0x0050


	//----- nvinfo : EIATTR_SW_WAR
	.align		4
.L_89:
        /*00fc*/ 	.byte	0x04, 0x36
        /*00fe*/ 	.short	(.L_91 - .L_90)
.L_90:
        /*0100*/ 	.word	0x00000008
.L_91:


//--------------------- .nv.info._Z12rwkv_wkv_f32ILi128EEviiiiPKfS1_S1_S1_S1_S1_Pf --------------------------
	.section	.nv.info._Z12rwkv_wkv_f32ILi128EEviiiiPKfS1_S1_S1_S1_S1_Pf,"",@"SHT_CUDA_INFO"
	.sectionflags	@""
	.align	4


	//----- nvinfo : EIATTR_CUDA_API_VERSION
	.align		4
        /*0000*/ 	.byte	0x04, 0x37
        /*0002*/ 	.short	(.L_93 - .L_92)
.L_92:
        /*0004*/ 	.word	0x00000082


	//----- nvinfo : EIATTR_KPARAM_INFO
	.align		4
.L_93:
        /*0008*/ 	.byte	0x04, 0x17
        /*000a*/ 	.short	(.L_95 - .L_94)
.L_94:
        /*000c*/ 	.word	0x00000000
        /*0010*/ 	.short	0x000a
        /*0012*/ 	.short	0x0040
        /*0014*/ 	.byte	0x00, 0xf5, 0x21, 0x00


	//----- nvinfo : EIATTR_KPARAM_INFO
	.align		4
.L_95:
        /*0018*/ 	.byte	0x04, 0x17
        /*001a*/ 	.short	(.L_97 - .L_96)
.L_96:
        /*001c*/ 	.word	0x00000000
        /*0020*/ 	.short	0x0009
        /*0022*/ 	.short	0x0038
        /*0024*/ 	.byte	0x00, 0xf5, 0x21, 0x00


	//----- nvinfo : EIATTR_KPARAM_INFO
	.align		4
.L_97:
        /*0028*/ 	.byte	0x04, 0x17
        /*002a*/ 	.short	(.L_99 - .L_98)
.L_98:
        /*002c*/ 	.word	0x00000000
        /*0030*/ 	.short	0x0008
        /*0032*/ 	.short	0x0030
        /*0034*/ 	.byte	0x00, 0xf5, 0x21, 0x00


	//----- nvinfo : EIATTR_KPARAM_INFO
	.align		4
.L_99:
        /*0038*/ 	.byte	0x04, 0x17
        /*003a*/ 	.short	(.L_101 - .L_100)
.L_100:
        /*003c*/ 	.word	0x00000000
        /*0040*/ 	.short	0x0007
        /*0042*/ 	.short	0x0028
        /*0044*/ 	.byte	0x00, 0xf5, 0x21, 0x00


	//----- nvinfo : EIATTR_KPARAM_INFO
	.align		4
.L_101:
        /*0048*/ 	.byte	0x04, 0x17
        /*004a*/ 	.short	(.L_103 - .L_102)
.L_102:
        /*004c*/ 	.word	0x00000000
        /*0050*/ 	.short	0x0006
        /*0052*/ 	.short	0x0020
        /*0054*/ 	.byte	0x00, 0xf5, 0x21, 0x00


	//----- nvinfo : EIATTR_KPARAM_INFO
	.align		4
.L_103:
        /*0058*/ 	.byte	0x04, 0x17
        /*005a*/ 	.short	(.L_105 - .L_104)
.L_104:
        /*005c*/ 	.word	0x00000000
        /*0060*/ 	.short	0x0005
        /*0062*/ 	.short	0x0018
        /*0064*/ 	.byte	0x00, 0xf5, 0x21, 0x00


	//----- nvinfo : EIATTR_KPARAM_INFO
	.align		4
.L_105:
        /*0068*/ 	.byte	0x04, 0x17
        /*006a*/ 	.short	(.L_107 - .L_106)
.L_106:
        /*006c*/ 	.word	0x00000000
        /*0070*/ 	.short	0x0004
        /*0072*/ 	.short	0x0010
        /*0074*/ 	.byte	0x00, 0xf5, 0x21, 0x00


	//----- nvinfo : EIATTR_KPARAM_INFO
	.align		4
.L_107:
        /*0078*/ 	.byte	0x04, 0x17
        /*007a*/ 	.short	(.L_109 - .L_108)
.L_108:
        /*007c*/ 	.word	0x00000000
        /*0080*/ 	.short	0x0003
        /*0082*/ 	.short	0x000c
        /*0084*/ 	.byte	0x00, 0xf0, 0x11, 0x00


	//----- nvinfo : EIATTR_KPARAM_INFO
	.align		4
.L_109:
        /*0088*/ 	.byte	0x04, 0x17
        /*008a*/ 	.short	(.L_111 - .L_110)
.L_110:
        /*008c*/ 	.word	0x00000000
        /*0090*/ 	.short	0x0002
        /*0092*/ 	.short	0x0008
        /*0094*/ 	.byte	0x00, 0xf0, 0x11, 0x00


	//----- nvinfo : EIATTR_KPARAM_INFO
	.align		4
.L_111:
        /*0098*/ 	.byte	0x04, 0x17
        /*009a*/ 	.short	(.L_113 - .L_112)
.L_112:
        /*009c*/ 	.word	0x00000000
        /*00a0*/ 	.short	0x0001
        /*00a2*/ 	.short	0x0004
        /*00a4*/ 	.byte	0x00, 0xf0, 0x11, 0x00


	//----- nvinfo : EIATTR_KPARAM_INFO
	.align		4
.L_113:
        /*00a8*/ 	.byte	0x04, 0x17
        /*00aa*/ 	.short	(.L_115 - .L_114)
.L_114:
        /*00ac*/ 	.word	0x00000000
        /*00b0*/ 	.short	0x0000
        /*00b2*/ 	.short	0x0000
        /*00b4*/ 	.byte	0x00, 0xf0, 0x11, 0x00


	//----- nvinfo : EIATTR_SPARSE_MMA_MASK
	.align		4
.L_115:
        /*00b8*/ 	.byte	0x03, 0x50
        /*00ba*/ 	.short	0x0000


	//----- nvinfo : EIATTR_MAXREG_COUNT
	.align		4
        /*00bc*/ 	.byte	0x03, 0x1b
        /*00be*/ 	.short	0x00ff


	//----- nvinfo : EIATTR_NUM_BARRIERS
	.align		4
        /*00c0*/ 	.byte	0x02, 0x4c
        /*00c2*/ 	.byte	0x01
	.zero		1


	//----- nvinfo : EIATTR_MERCURY_ISA_VERSION
	.align		4
        /*00c4*/ 	.byte	0x03, 0x5f
        /*00c6*/ 	.short	0x0101


	//----- nvinfo : EIATTR_VRC_CTA_INIT_COUNT
	.align		4
        /*00c8*/ 	.byte	0x02, 0x4a
	.zero		1
	.zero		1


	//----- nvinfo : EIATTR_EXIT_INSTR_OFFSETS
	.align		4
        /*00cc*/ 	.byte	0x04, 0x1c
        /*00ce*/ 	.short	(.L_117 - .L_116)


	//   ....[0]....
.L_116:
        /*00d0*/ 	.word	0x00001f60


	//----- nvinfo : EIATTR_CRS_STACK_SIZE
	.align		4
.L_117:
        /*00d4*/ 	.byte	0x04, 0x1e
        /*00d6*/ 	.short	(.L_119 - .L_118)
.L_118:
        /*00d8*/ 	.word	0x00000000


	//----- nvinfo : EIATTR_CBANK_PARAM_SIZE
	.align		4
.L_119:
        /*00dc*/ 	.byte	0x03, 0x19
        /*00de*/ 	.short	0x0048


	//----- nvinfo : EIATTR_PARAM_CBANK
	.align		4
        /*00e0*/ 	.byte	0x04, 0x0a
        /*00e2*/ 	.short	(.L_121 - .L_120)
	.align		4
.L_120:
        /*00e4*/ 	.word	index@(.nv.constant0._Z12rwkv_wkv_f32ILi128EEviiiiPKfS1_S1_S1_S1_S1_Pf)
        /*00e8*/ 	.short	0x0380
        /*00ea*/ 	.short	0x0048


	//----- nvinfo : EIATTR_SW_WAR
	.align		4
.L_121:
        /*00ec*/ 	.byte	0x04, 0x36
        /*00ee*/ 	.short	(.L_123 - .L_122)
.L_122:
        /*00f0*/ 	.word	0x00000008
.L_123:


//--------------------- .nv.info._Z12rwkv_wkv_f32ILi64EEviiiiPKfS1_S1_S1_S1_S1_Pf --------------------------
	.section	.nv.info._Z12rwkv_wkv_f32ILi64EEviiiiPKfS1_S1_S1_S1_S1_Pf,"",@"SHT_CUDA_INFO"
	.sectionflags	@""
	.align	4


	//----- nvinfo : EIATTR_CUDA_API_VERSION
	.align		4
        /*0000*/ 	.byte	0x04, 0x37
        /*0002*/ 	.short	(.L_125 - .L_124)
.L_124:
        /*0004*/ 	.word	0x00000082


	//----- nvinfo : EIATTR_KPARAM_INFO
	.align		4
.L_125:
        /*0008*/ 	.byte	0x04, 0x17
        /*000a*/ 	.short	(.L_127 - .L_126)
.L_126:
        /*000c*/ 	.word	0x00000000
        /*0010*/ 	.short	0x000a
        /*0012*/ 	.short	0x0040
        /*0014*/ 	.byte	0x00, 0xf5, 0x21, 0x00


	//----- nvinfo : EIATTR_KPARAM_INFO
	.align		4
.L_127:
        /*0018*/ 	.byte	0x04, 0x17
        /*001a*/ 	.short	(.L_129 - .L_128)
.L_128:
        /*001c*/ 	.word	0x00000000
        /*0020*/ 	.short	0x0009
        /*0022*/ 	.short	0x0038
        /*0024*/ 	.byte	0x00, 0xf5, 0x21, 0x00


	//----- nvinfo : EIATTR_KPARAM_INFO
	.align		4
.L_129:
        /*0028*/ 	.byte	0x04, 0x17
        /*002a*/ 	.short	(.L_131 - .L_130)
.L_130:
        /*002c*/ 	.word	0x00000000
        /*0030*/ 	.short	0x0008
        /*0032*/ 	.short	0x0030
        /*0034*/ 	.byte	0x00, 0xf5, 0x21, 0x00


	//----- nvinfo : EIATTR_KPARAM_INFO
	.align		4
.L_131:
        /*0038*/ 	.byte	0x04, 0x17
        /*003a*/ 	.short	(.L_133 - .L_132)
.L_132:
        /*003c*/ 	.word	0x00000000
        /*0040*/ 	.short	0x0007
        /*0042*/ 	.short	0x0028
        /*0044*/ 	.byte	0x00, 0xf5, 0x21, 0x00


	//----- nvinfo : EIATTR_KPARAM_INFO
	.align		4
.L_133:
        /*0048*/ 	.byte	0x04, 0x17
        /*004a*/ 	.short	(.L_135 - .L_134)
.L_134:
        /*004c*/ 	.word	0x00000000
        /*0050*/ 	.short	0x0006
        /*0052*/ 	.short	0x0020
        /*0054*/ 	.byte	0x00, 0xf5, 0x21, 0x00


	//----- nvinfo : EIATTR_KPARAM_INFO
	.align		4
.L_135:
        /*0058*/ 	.byte	0x04, 0x17
        /*005a*/ 	.short	(.L_137 - .L_136)
.L_136:
        /*005c*/ 	.word	0x00000000
        /*0060*/ 	.short	0x0005
        /*0062*/ 	.short	0x0018
        /*0064*/ 	.byte	0x00, 0xf5, 0x21, 0x00


	//----- nvinfo : EIATTR_KPARAM_INFO
	.align		4
.L_137:
        /*0068*/ 	.byte	0x04, 0x17
        /*006a*/ 	.short	(.L_139 - .L_138)
.L_138:
        /*006c*/ 	.word	0x00000000
        /*0070*/ 	.short	0x0004
        /*0072*/ 	.short	0x0010
        /*0074*/ 	.byte	0x00, 0xf5, 0x21, 0x00


	//----- nvinfo : EIATTR_KPARAM_INFO
	.align		4
.L_139:
        /*0078*/ 	.byte	0x04, 0x17
        /*007a*/ 	.short	(.L_141 - .L_140)
.L_140:
        /*007c*/ 	.word	0x00000000
        /*0080*/ 	.short	0x0003
        /*0082*/ 	.short	0x000c
        /*0084*/ 	.byte	0x00, 0xf0, 0x11, 0x00


	//----- nvinfo : EIATTR_KPARAM_INFO
	.align		4
.L_141:
        /*0088*/ 	.byte	0x04, 0x17
        /*008a*/ 	.short	(.L_143 - .L_142)
.L_142:
        /*008c*/ 	.word	0x00000000
        /*0090*/ 	.short	0x0002
        /*0092*/ 	.short	0x0008
        /*0094*/ 	.byte	0x00, 0xf0, 0x11, 0x00


	//----- nvinfo : EIATTR_KPARAM_INFO
	.align		4
.L_143:
        /*0098*/ 	.byte	0x04, 0x17
        /*009a*/ 	.short	(.L_145 - .L_144)
.L_144:
        /*009c*/ 	.word	0x00000000
        /*00a0*/ 	.short	0x0001
        /*00a2*/ 	.short	0x0004
        /*00a4*/ 	.byte	0x00, 0xf0, 0x11, 0x00


	//----- nvinfo : EIATTR_KPARAM_INFO
	.align		4
.L_145:
        /*00a8*/ 	.byte	0x04, 0x17
        /*00aa*/ 	.short	(.L_147 - .L_146)
.L_146:
        /*00ac*/ 	.word	0x00000000
        /*00b0*/ 	.short	0x0000
        /*00b2*/ 	.short	0x0000
        /*00b4*/ 	.byte	0x00, 0xf0, 0x11, 0x00


	//----- nvinfo : EIATTR_SPARSE_MMA_MASK
	.align		4
.L_147:
        /*00b8*/ 	.byte	0x03, 0x50
        /*00ba*/ 	.short	0x0000


	//----- nvinfo : EIATTR_MAXREG_COUNT
	.align		4
        /*00bc*/ 	.byte	0x03, 0x1b
        /*00be*/ 	.short	0x00ff


	//----- nvinfo : EIATTR_NUM_BARRIERS
	.align		4
        /*00c0*/ 	.byte	0x02, 0x4c
        /*00c2*/ 	.byte	0x01
	.zero		1


	//----- nvinfo : EIATTR_MERCURY_ISA_VERSION
	.align		4
        /*00c4*/ 	.byte	0x03, 0x5f
        /*00c6*/ 	.short	0x0101


	//----- nvinfo : EIATTR_VRC_CTA_INIT_COUNT
	.align		4
        /*00c8*/ 	.byte	0x02, 0x4a
	.zero		1
	.zero		1


	//----- nvinfo : EIATTR_EXIT_INSTR_OFFSETS
	.align		4
        /*00cc*/ 	.byte	0x04, 0x1c
        /*00ce*/ 	.short	(.L_149 - .L_148)


	//   ....[0]....
.L_148:
        /*00d0*/ 	.word	0x00002300


	//----- nvinfo : EIATTR_CRS_STACK_SIZE
	.align		4
.L_149:
        /*00d4*/ 	.byte	0x04, 0x1e
        /*00d6*/ 	.short	(.L_151 - .L_150)
.L_150:
        /*00d8*/ 	.word	0x00000000


	//----- nvinfo : EIATTR_CBANK_PARAM_SIZE
	.align		4
.L_151:
        /*00dc*/ 	.byte	0x03, 0x19
        /*00de*/ 	.short	0x0048


	//----- nvinfo : EIATTR_PARAM_CBANK
	.align		4
        /*00e0*/ 	.byte	0x04, 0x0a
        /*00e2*/ 	.short	(.L_153 - .L_152)
	.align		4
.L_152:
        /*00e4*/ 	.word	index@(.nv.constant0._Z12rwkv_wkv_f32ILi64EEviiiiPKfS1_S1_S1_S1_S1_Pf)
        /*00e8*/ 	.short	0x0380
        /*00ea*/ 	.short	0x0048


	//----- nvinfo : EIATTR_SW_WAR
	.align		4
.L_153:
        /*00ec*/ 	.byte	0x04, 0x36
        /*00ee*/ 	.short	(.L_155 - .L_154)
.L_154:
        /*00f0*/ 	.word	0x00000008
.L_155:


//--------------------- .nv.callgraph             --------------------------
	.section	.nv.callgraph,"",@"SHT_CUDA_CALLGRAPH"
	.align	4
	.sectionentsize	8
	.align		4
        /*0000*/ 	.word	0x00000000
	.align		4
        /*0004*/ 	.word	0xffffffff
	.align		4
        /*0008*/ 	.word	0x00000000
	.align		4
        /*000c*/ 	.word	0xfffffffe
	.align		4
        /*0010*/ 	.word	0x00000000
	.align		4
        /*0014*/ 	.word	0xfffffffd
	.align		4
        /*0018*/ 	.word	0x00000000
	.align		4
        /*001c*/ 	.word	0xfffffffc


//--------------------- .text._Z13rwkv_wkv7_f32ILi128EEviiiiPKfS1_S1_S1_S1_S1_S1_Pf --------------------------
	.section	.text._Z13rwkv_wkv7_f32ILi128EEviiiiPKfS1_S1_S1_S1_S1_S1_Pf,"ax",@progbits
	.align	128
.text._Z13rwkv_wkv7_f32ILi128EEviiiiPKfS1_S1_S1_S1_S1_S1_Pf:
        .type           _Z13rwkv_wkv7_f32ILi128EEviiiiPKfS1_S1_S1_S1_S1_S1_Pf,@function
        .size           _Z13rwkv_wkv7_f32ILi128EEviiiiPKfS1_S1_S1_S1_S1_S1_Pf,(.L_x_16 - _Z13rwkv_wkv7_f32ILi128EEviiiiPKfS1_S1_S1_S1_S1_S1_Pf)
        .other          _Z13rwkv_wkv7_f32ILi128EEviiiiPKfS1_S1_S1_S1_S1_S1_Pf,@"STO_CUDA_ENTRY STV_DEFAULT"
_Z13rwkv_wkv7_f32ILi128EEviiiiPKfS1_S1_S1_S1_S1_S1_Pf:
[----:B------:R-:W0:Y:S08]  /*0000*/  LDC R1, c[0x0][0x37c] ;  /* 0x0000df00ff017b82 */ /* 0x000e300000000800 */
[----:B------:R-:W1:Y:S01]  /*0010*/  LDC R7, c[0x0][0x38c] ;  /* 0x0000e300ff077b82 */ /* 0x000e620000000800 */
[----:B------:R-:W2:Y:S01]  /*0020*/  S2R R4, SR_CTAID.X ;  /* 0x0000000000047919 */ /* 0x000ea20000002500 */
[----:B------:R-:W3:Y:S01]  /*0030*/  LDCU UR4, c[0x0][0x388] ;  /* 0x00007100ff0477ac */ /* 0x000ee20008000800 */
[----:B0-----:R-:W-:Y:S01]  /*0040*/  IADD3 R1, PT, PT, R1, -0x200, RZ ;  /* 0xfffffe0001017810 */ /* 0x001fe20007ffe0ff */
[----:B------:R-:W0:Y:S01]  /*0050*/  S2R R134, SR_TID.X ;  /* 0x0000000000867919 */ /* 0x000e220000002100 */
[----:B------:R-:W4:Y:S03]  /*0060*/  LDCU.64 UR6, c[0x0][0x358] ;  /* 0x00006b00ff0677ac */ /* 0x000f260008000a00 */
[----:B------:R-:W5:Y:S08]  /*0070*/  LDC.64 R138, c[0x0][0x3c0] ;  /* 0x0000f000ff8a7b82 */ /* 0x000f700000000a00 */
[----:B------:R-:W4:Y:S01]  /*0080*/  LDC.64 R136, c[0x0][0x380] ;  /* 0x0000e000ff887b82 */ /* 0x000f220000000a00 */
[----:B---3--:R-:W-:-:S02]  /*0090*/  MOV R132, UR4 ;  /* 0x0000000400847c02 */ /* 0x008fc40008000f00 */
[----:B-1----:R-:W-:-:S04]  /*00a0*/  IABS R5, R7 ;  /* 0x0000000700057213 */ /* 0x002fc80000000000 */
[----:B------:R-:W1:Y:S08]  /*00b0*/  I2F.RP R0, R5 ;  /* 0x0000000500007306 */ /* 0x000e700000209400 */
[----:B-1----:R-:W1:Y:S02]  /*00c0*/  MUFU.RCP R0, R0 ;  /* 0x0000000000007308 */ /* 0x002e640000001000 */
[----:B-1----:R-:W-:-:S06]  /*00d0*/  IADD3 R2, PT, PT, R0, 0xffffffe, RZ ;  /* 0x0ffffffe00027810 */ /* 0x002fcc0007ffe0ff */
[----:B------:R1:W3:Y:S02]  /*00e0*/  F2I.FTZ.U32.TRUNC.NTZ R3, R2 ;  /* 0x0000000200037305 */ /* 0x0002e4000021f000 */
[----:B-1----:R-:W-:Y:S01]  /*00f0*/  HFMA2 R2, -RZ, RZ, 0, 0 ;  /* 0x00000000ff027431 */ /* 0x002fe200000001ff */
[----:B---3--:R-:W-:-:S05]  /*0100*/  IADD3 R6, PT, PT, RZ, -R3, RZ ;  /* 0x80000003ff067210 */ /* 0x008fca0007ffe0ff */
[----:B------:R-:W-:Y:S01]  /*0110*/  IMAD R9, R6, R5, RZ ;  /* 0x0000000506097224 */ /* 0x000fe200078e02ff */
[----:B--2---:R-:W-:-:S03]  /*0120*/  IABS R6, R4 ;  /* 0x0000000400067213 */ /* 0x004fc60000000000 */
[----:B------:R-:W-:-:S06]  /*0130*/  IMAD.HI.U32 R3, R3, R9, R2 ;  /* 0x0000000903037227 */ /* 0x000fcc00078e0002 */
[----:B------:R-:W-:-:S05]  /*0140*/  IMAD.HI.U32 R3, R3, R6, RZ ;  /* 0x0000000603037227 */ /* 0x000fca00078e00ff */
[----:B------:R-:W-:-:S05]  /*0150*/  IADD3 R0, PT, PT, -R3, RZ, RZ ;  /* 0x000000ff03007210 */ /* 0x000fca0007ffe1ff */
[----:B------:R-:W-:-:S05]  /*0160*/  IMAD R0, R5, R0, R6 ;  /* 0x0000000005007224 */ /* 0x000fca00078e0206 */
[----:B------:R-:W-:-:S13]  /*0170*/  ISETP.GT.U32.AND P2, PT, R5, R0, PT ;  /* 0x000000000500720c */ /* 0x000fda0003f44070 */
[-C--:B------:R-:W-:Y:S02]  /*0180*/  @!P2 IADD3 R0, PT, PT, R0, -R5.reuse, RZ ;  /* 0x800000050000a210 */ /* 0x080fe40007ffe0ff */
[----:B------:R-:W-:Y:S02]  /*0190*/  @!P2 IADD3 R3, PT, PT, R3, 0x1, RZ ;  /* 0x000000010303a810 */ /* 0x000fe40007ffe0ff */
[----:B------:R-:W-:Y:S02]  /*01a0*/  ISETP.GE.U32.AND P0, PT, R0, R5, PT ;  /* 0x000000050000720c */ /* 0x000fe40003f06070 */
[----:B------:R-:W-:Y:S02]  /*01b0*/  LOP3.LUT R0, R4, R7, RZ, 0x3c, !PT ;  /* 0x0000000704007212 */ /* 0x000fe400078e3cff */
[----:B------:R-:W-:Y:S02]  /*01c0*/  ISETP.NE.AND P2, PT, R7, RZ, PT ;  /* 0x000000ff0700720c */ /* 0x000fe40003f45270 */
[----:B------:R-:W-:-:S07]  /*01d0*/  ISETP.GE.AND P1, PT, R0, RZ, PT ;  /* 0x000000ff0000720c */ /* 0x000fce0003f26270 */
[----:B------:R-:W-:-:S06]  /*01e0*/  @P0 IADD3 R3, PT, PT, R3, 0x1, RZ ;  /* 0x0000000103030810 */ /* 0x000fcc0007ffe0ff */
[----:B------:R-:W-:Y:S02]  /*01f0*/  @!P1 IADD3 R3, PT, PT, -R3, RZ, RZ ;  /* 0x000000ff03039210 */ /* 0x000fe40007ffe1ff */
[----:B------:R-:W-:-:S04]  /*0200*/  @!P2 LOP3.LUT R3, RZ, R7, RZ, 0x33, !PT ;  /* 0x00000007ff03a212 */ /* 0x000fc800078e33ff */
[C---:B------:R-:W-:Y:S01]  /*0210*/  IADD3 R0, PT, PT, -R3.reuse, RZ, RZ ;  /* 0x000000ff03007210 */ /* 0x040fe20007ffe1ff */
[----:B------:R-:W-:-:S04]  /*0220*/  IMAD R133, R3, R132, RZ ;  /* 0x0000008403857224 */ /* 0x000fc800078e02ff */
[----:B------:R-:W-:Y:S01]  /*0230*/  IMAD R143, R7, R0, R4 ;  /* 0x00000000078f7224 */ /* 0x000fe200078e0204 */
[----:B0-----:R-:W-:-:S04]  /*0240*/  IADD3 R0, PT, PT, R133, R134, RZ ;  /* 0x0000008685007210 */ /* 0x001fc80007ffe0ff */
[----:B------:R-:W-:-:S04]  /*0250*/  LEA R0, R143, R0, 0x7 ;  /* 0x000000008f007211 */ /* 0x000fc800078e38ff */
[----:B------:R-:W-:-:S05]  /*0260*/  SHF.L.U32 R2, R0, 0x7, RZ ;  /* 0x0000000700027819 */ /* 0x000fca00000006ff */
[----:B-----5:R-:W-:-:S05]  /*0270*/  IMAD.WIDE R138, R2, 0x4, R138 ;  /* 0x00000004028a7825 */ /* 0x020fca00078e028a */
[----:B----4-:R-:W2:Y:S04]  /*0280*/  LDG.E R128, desc[UR6][R138.64] ;  /* 0x000000068a807981 */ /* 0x010ea8000c1e1900 */
[----:B------:R-:W2:Y:S04]  /*0290*/  LDG.E R129, desc[UR6][R138.64+0x4] ;  /* 0x000004068a817981 */ /* 0x000ea8000c1e1900 */
[----:B------:R-:W2:Y:S04]  /*02a0*/  LDG.E R130, desc[UR6][R138.64+0x8] ;  /* 0x000008068a827981 */ /* 0x000ea8000c1e1900 */
[----:B------:R-:W2:Y:S04]  /*02b0*/  LDG.E R131, desc[UR6][R138.64+0xc] ;  /* 0x00000c068a837981 */ /* 0x000ea8000c1e1900 */
[----:B------:R-:W3:Y:S04]  /*02c0*/  LDG.E R124, desc[UR6][R138.64+0x10] ;  /* 0x000010068a7c7981 */ /* 0x000ee8000c1e1900 */
[----:B------:R-:W3:Y:S04]  /*02d0*/  LDG.E R125, desc[UR6][R138.64+0x14] ;  /* 0x000014068a7d7981 */ /* 0x000ee8000c1e1900 */
[----:B------:R-:W3:Y:S04]  /*02e0*/  LDG.E R126, desc[UR6][R138.64+0x18] ;  /* 0x000018068a7e7981 */ /* 0x000ee8000c1e1900 */
[----:B------:R-:W3:Y:S04]  /*02f0*/  LDG.E R127, desc[UR6][R138.64+0x1c] ;  /* 0x00001c068a7f7981 */ /* 0x000ee8000c1e1900 */
[----:B------:R-:W4:Y:S04]  /*0300*/  LDG.E R120, desc[UR6][R138.64+0x20] ;  /* 0x000020068a787981 */ /* 0x000f28000c1e1900 */
[----:B------:R-:W4:Y:S04]  /*0310*/  LDG.E R121, desc[UR6][R138.64+0x24] ;  /* 0x000024068a797981 */ /* 0x000f28000c1e1900 */
[----:B------:R-:W4:Y:S04]  /*0320*/  LDG.E R122, desc[UR6][R138.64+0x28] ;  /* 0x000028068a7a7981 */ /* 0x000f28000c1e1900 */
[----:B------:R-:W4:Y:S04]  /*0330*/  LDG.E R123, desc[UR6][R138.64+0x2c] ;  /* 0x00002c068a7b7981 */ /* 0x000f28000c1e1900 */
[----:B------:R-:W5:Y:S04]  /*0340*/  LDG.E R116, desc[UR6][R138.64+0x30] ;  /* 0x000030068a747981 */ /* 0x000f68000c1e1900 */
        /* <DEDUP_REMOVED lines=114> */
[----:B------:R0:W5:Y:S01]  /*0a70*/  LDG.E R6, desc[UR6][R138.64+0x1f8] ;  /* 0x0001f8068a067981 */ /* 0x000162000c1e1900 */
[----:B------:R-:W-:-:S03]  /*0a80*/  IABS R3, R136 ;  /* 0x0000008800037213 */ /* 0x000fc60000000000 */
[----:B--2---:R1:W-:Y:S01]  /*0a90*/  STL.128 [R1], R128 ;  /* 0x0000008001007387 */ /* 0x0043e20000100c00 */
[----:B------:R-:W2:Y:S03]  /*0aa0*/  I2F.RP R0, R3 ;  /* 0x0000000300007306 */ /* 0x000ea60000209400 */
[----:B---3--:R1:W-:Y:S01]  /*0ab0*/  STL.128 [R1+0x10], R124 ;  /* 0x0000107c01007387 */ /* 0x0083e20000100c00 */
[----:B0-----:R-:W-:Y:S02]  /*0ac0*/  IABS R138, R137 ;  /* 0x00000089008a7213 */ /* 0x001fe40000000000 */
[----:B------:R-:W-:Y:S01]  /*0ad0*/  LOP3.LUT R137, R137, R136, RZ, 0x3c, !PT ;  /* 0x0000008889897212 */ /* 0x000fe200078e3cff */
[----:B----4-:R1:W-:Y:S03]  /*0ae0*/  STL.128 [R1+0x20], R120 ;  /* 0x0000207801007387 */ /* 0x0103e60000100c00 */
[----:B------:R-:W-:Y:S01]  /*0af0*/  ISETP.GE.AND P1, PT, R137, RZ, PT ;  /* 0x000000ff8900720c */ /* 0x000fe20003f26270 */
[----:B-----5:R1:W-:Y:S01]  /*0b00*/  STL.128 [R1+0x30], R116 ;  /* 0x0000307401007387 */ /* 0x0203e20000100c00 */
[----:B--2---:R-:W0:Y:S03]  /*0b10*/  MUFU.RCP R0, R0 ;  /* 0x0000000000007308 */ /* 0x004e260000001000 */
[----:B------:R1:W-:Y:S04]  /*0b20*/  STL.128 [R1+0x40], R112 ;  /* 0x0000407001007387 */ /* 0x0003e80000100c00 */
[----:B------:R1:W-:Y:S04]  /*0b30*/  STL.128 [R1+0x50], R108 ;  /* 0x0000506c01007387 */ /* 0x0003e80000100c00 */
[----:B------:R1:W-:Y:S04]  /*0b40*/  STL.128 [R1+0x60], R104 ;  /* 0x0000606801007387 */ /* 0x0003e80000100c00 */
[----:B------:R1:W-:Y:S01]  /*0b50*/  STL.128 [R1+0x70], R100 ;  /* 0x0000706401007387 */ /* 0x0003e20000100c00 */
[----:B0-----:R-:W-:-:S03]  /*0b60*/  IADD3 R140, PT, PT, R0, 0xffffffe, RZ ;  /* 0x0ffffffe008c7810 */ /* 0x001fc60007ffe0ff */
[----:B------:R1:W-:Y:S01]  /*0b70*/  STL.128 [R1+0x80], R96 ;  /* 0x0000806001007387 */ /* 0x0003e20000100c00 */
[----:B------:R0:W2:Y:S03]  /*0b80*/  F2I.FTZ.U32.TRUNC.NTZ R141, R140 ;  /* 0x0000008c008d7305 */ /* 0x0000a6000021f000 */
[----:B------:R1:W-:Y:S04]  /*0b90*/  STL.128 [R1+0x90], R92 ;  /* 0x0000905c01007387 */ /* 0x0003e80000100c00 */
[----:B------:R1:W-:Y:S01]  /*0ba0*/  STL.128 [R1+0xa0], R88 ;  /* 0x0000a05801007387 */ /* 0x0003e20000100c00 */
[----:B0-----:R-:W-:-:S03]  /*0bb0*/  MOV R140, RZ ;  /* 0x000000ff008c7202 */ /* 0x001fc60000000f00 */
[----:B------:R1:W-:Y:S04]  /*0bc0*/  STL.128 [R1+0xb0], R84 ;  /* 0x0000b05401007387 */ /* 0x0003e80000100c00 */
[----:B------:R1:W-:Y:S01]  /*0bd0*/  STL.128 [R1+0xc0], R80 ;  /* 0x0000c05001007387 */ /* 0x0003e20000100c00 */
[----:B--2---:R-:W-:-:S03]  /*0be0*/  IADD3 R142, PT, PT, RZ, -R141, RZ ;  /* 0x8000008dff8e7210 */ /* 0x004fc60007ffe0ff */
[----:B------:R1:W-:Y:S02]  /*0bf0*/  STL.128 [R1+0xd0], R76 ;  /* 0x0000d04c01007387 */ /* 0x0003e40000100c00 */
[----:B------:R-:W-:Y:S02]  /*0c00*/  IMAD R135, R142, R3, RZ ;  /* 0x000000038e877224 */ /* 0x000fe400078e02ff */
[----:B------:R1:W-:Y:S02]  /*0c10*/  STL.128 [R1+0xe0], R72 ;  /* 0x0000e04801007387 */ /* 0x0003e40000100c00 */
[----:B------:R-:W-:Y:S02]  /*0c20*/  IMAD.HI.U32 R141, R141, R135, R140 ;  /* 0x000000878d8d7227 */ /* 0x000fe400078e008c */
[----:B------:R1:W-:Y:S04]  /*0c30*/  STL.128 [R1+0xf0], R68 ;  /* 0x0000f04401007387 */ /* 0x0003e80000100c00 */
[----:B------:R-:W-:Y:S01]  /*0c40*/  IMAD.HI.U32 R141, R141, R138, RZ ;  /* 0x0000008a8d8d7227 */ /* 0x000fe200078e00ff */
[----:B------:R1:W-:Y:S04]  /*0c50*/  STL.128 [R1+0x100], R64 ;  /* 0x0001004001007387 */ /* 0x0003e80000100c00 */
[----:B------:R-:W-:Y:S01]  /*0c60*/  IADD3 R0, PT, PT, -R141, RZ, RZ ;  /* 0x000000ff8d007210 */ /* 0x000fe20007ffe1ff */
[----:B------:R1:W-:Y:S04]  /*0c70*/  STL.128 [R1+0x110], R60 ;  /* 0x0001103c01007387 */ /* 0x0003e80000100c00 */
[----:B------:R-:W-:-:S05]  /*0c80*/  IMAD R0, R3, R0, R138 ;  /* 0x0000000003007224 */ /* 0x000fca00078e028a */
[----:B------:R-:W-:Y:S01]  /*0c90*/  ISETP.GT.U32.AND P2, PT, R3, R0, PT ;  /* 0x000000000300720c */ /* 0x000fe20003f44070 */
[----:B------:R1:W-:-:S12]  /*0ca0*/  STL.128 [R1+0x120], R56 ;  /* 0x0001203801007387 */ /* 0x0003d80000100c00 */
[-C--:B------:R-:W-:Y:S02]  /*0cb0*/  @!P2 IADD3 R0, PT, PT, R0, -R3.reuse, RZ ;  /* 0x800000030000a210 */ /* 0x080fe40007ffe0ff */
[----:B------:R-:W-:Y:S02]  /*0cc0*/  @!P2 IADD3 R141, PT, PT, R141, 0x1, RZ ;  /* 0x000000018d8da810 */ /* 0x000fe40007ffe0ff */
[----:B------:R-:W-:Y:S02]  /*0cd0*/  ISETP.GE.U32.AND P0, PT, R0, R3, PT ;  /* 0x000000030000720c */ /* 0x000fe40003f06070 */
[----:B------:R-:W-:Y:S02]  /*0ce0*/  ISETP.NE.AND P2, PT, R136, RZ, PT ;  /* 0x000000ff8800720c */ /* 0x000fe40003f45270 */
[----:B------:R-:W-:Y:S01]  /*0cf0*/  IADD3 R0, PT, PT, R133, R132, RZ ;  /* 0x0000008485007210 */ /* 0x000fe20007ffe0ff */
[----:B------:R1:W-:Y:S08]  /*0d00*/  STL.128 [R1+0x130], R52 ;  /* 0x0001303401007387 */ /* 0x0003f00000100c00 */
[----:B------:R-:W-:-:S04]  /*0d10*/  @P0 IADD3 R141, PT, PT, R141, 0x1, RZ ;  /* 0x000000018d8d0810 */ /* 0x000fc80007ffe0ff */
[----:B------:R-:W-:Y:S02]  /*0d20*/  @!P1 IADD3 R141, PT, PT, -R141, RZ, RZ ;  /* 0x000000ff8d8d9210 */ /* 0x000fe40007ffe1ff */
[----:B------:R-:W-:Y:S02]  /*0d30*/  @!P2 LOP3.LUT R141, RZ, R136, RZ, 0x33, !PT ;  /* 0x00000088ff8da212 */ /* 0x000fe400078e33ff */
[----:B------:R-:W-:Y:S01]  /*0d40*/  LEA R136, R143, R134, 0x7 ;  /* 0x000000868f887211 */ /* 0x000fe200078e38ff */
[----:B------:R1:W-:Y:S04]  /*0d50*/  STL.128 [R1+0x140], R48 ;  /* 0x0001403001007387 */ /* 0x0003e80000100c00 */
[C-C-:B------:R-:W-:Y:S02]  /*0d60*/  IMAD R133, R141.reuse, R133, R136.reuse ;  /* 0x000000858d857224 */ /* 0x140fe400078e0288 */
[----:B------:R-:W-:-:S05]  /*0d70*/  IMAD R0, R141, R0, R136 ;  /* 0x000000008d007224 */ /* 0x000fca00078e0288 */
[----:B------:R-:W-:Y:S01]  /*0d80*/  ISETP.GE.AND P0, PT, R133, R0, PT ;  /* 0x000000008500720c */ /* 0x000fe20003f06270 */
[----:B------:R1:W-:Y:S04]  /*0d90*/  STL.128 [R1+0x150], R44 ;  /* 0x0001502c01007387 */ /* 0x0003e80000100c00 */
        /* <DEDUP_REMOVED lines=9> */
[----:B------:R1:W-:Y:S01]  /*0e30*/  STL.128 [R1+0x1f0], R4 ;  /* 0x0001f00401007387 */ /* 0x0003e20000100c00 */
[----:B------:R-:W-:Y:S05]  /*0e40*/  @P0 BRA `(.L_x_0) ;  /* 0x0000001400580947 */ /* 0x000fea0003800000 */
[----:B-1----:R-:W0:Y:S01]  /*0e50*/  S2R R6, SR_CgaCtaId ;  /* 0x0000000000067919 */ /* 0x002e220000008800 */
[----:B------:R-:W-:Y:S02]  /*0e60*/  MOV R3, 0x400 ;  /* 0x0000040000037802 */ /* 0x000fe40000000f00 */
[----:B------:R-:W-:Y:S02]  /*0e70*/  MOV R109, R133 ;  /* 0x00000085006d7202 */ /* 0x000fe40000000f00 */
[C---:B------:R-:W-:Y:S02]  /*0e80*/  IADD3 R4, PT, PT, R3.reuse, 0x200, RZ ;  /* 0x0000020003047810 */ /* 0x040fe40007ffe0ff */
[C---:B------:R-:W-:Y:S02]  /*0e90*/  IADD3 R100, PT, PT, R3.reuse, 0x400, RZ ;  /* 0x0000040003647810 */ /* 0x040fe40007ffe0ff */
[C---:B------:R-:W-:Y:S02]  /*0ea0*/  IADD3 R5, PT, PT, R3.reuse, 0x600, RZ ;  /* 0x0000060003057810 */ /* 0x040fe40007ffe0ff */
[----:B------:R-:W-:-:S02]  /*0eb0*/  IADD3 R101, PT, PT, R3, 0x800, RZ ;  /* 0x0000080003657810 */ /* 0x000fc40007ffe0ff */
[----:B------:R-:W-:Y:S02]  /*0ec0*/  IADD3 R102, PT, PT, R1, 0x10, RZ ;  /* 0x0000001001667810 */ /* 0x000fe40007ffe0ff */
[C---:B0-----:R-:W-:Y:S02]  /*0ed0*/  LEA R103, R6.reuse, R3, 0x18 ;  /* 0x0000000306677211 */ /* 0x041fe400078ec0ff */
[C---:B------:R-:W-:Y:S02]  /*0ee0*/  LEA R3, R6.reuse, R4, 0x18 ;  /* 0x0000000406037211 */ /* 0x040fe400078ec0ff */
[C---:B------:R-:W-:Y:S02]  /*0ef0*/  LEA R100, R6.reuse, R100, 0x18 ;  /* 0x0000006406647211 */ /* 0x040fe400078ec0ff */
[C---:B------:R-:W-:Y:S02]  /*0f00*/  LEA R5, R6.reuse, R5, 0x18 ;  /* 0x0000000506057211 */ /* 0x040fe400078ec0ff */
[----:B------:R-:W-:-:S02]  /*0f10*/  LEA R101, R6, R101, 0x18 ;  /* 0x0000006506657211 */ /* 0x000fc400078ec0ff */
[C---:B------:R-:W-:Y:S02]  /*0f20*/  LEA R103, R134.reuse, R103, 0x2 ;  /* 0x0000006786677211 */ /* 0x040fe400078e10ff */
[C---:B------:R-:W-:Y:S02]  /*0f30*/  LEA R104, R134.reuse, R5, 0x2 ;  /* 0x0000000586687211 */ /* 0x040fe400078e10ff */
[C---:B------:R-:W-:Y:S02]  /*0f40*/  LEA R105, R134.reuse, R3, 0x2 ;  /* 0x0000000386697211 */ /* 0x040fe400078e10ff */
[C---:B------:R-:W-:Y:S02]  /*0f50*/  LEA R106, R134.reuse, R100, 0x2 ;  /* 0x00000064866a7211 */ /* 0x040fe400078e10ff */
[----:B------:R-:W-:-:S07]  /*0f60*/  LEA R107, R134, R101, 0x2 ;  /* 0x00000065866b7211 */ /* 0x000fce00078e10ff */
.L_x_3:
[----:B0-----:R-:W0:Y:S01]  /*0f70*/  LDC.64 R4, c[0x0][0x390] ;  /* 0x0000e400ff047b82 */ /* 0x001e220000000a00 */
[----:B------:R-:W-:Y:S05]  /*0f80*/  WARPSYNC.ALL ;  /* 0x0000000000007948 */ /* 0x000fea0003800000 */
[----:B------:R-:W2:Y:S02]  /*0f90*/  LDL.128 R68, [R1] ;  /* 0x0000000001447983 */ /* 0x000ea40000100c00 */
[----:B------:R-:W1:Y:S02]  /*0fa0*/  LDC.64 R6, c[0x0][0x398] ;  /* 0x0000e600ff067b82 */ /* 0x000e640000000a00 */
[----:B------:R-:W3:Y:S04]  /*0fb0*/  LDL.128 R76, [R1+0x10] ;  /* 0x00001000014c7983 */ /* 0x000ee80000100c00 */
[----:B------:R-:W4:Y:S02]  /*0fc0*/  LDL.128 R84, [R1+0x20] ;  /* 0x0000200001547983 */ /* 0x000f240000100c00 */
[----:B------:R-:W1:Y:S02]  /*0fd0*/  LDC.64 R8, c[0x0][0x3a0] ;  /* 0x0000e800ff087b82 */ /* 0x000e640000000a00 */
[----:B------:R-:W4:Y:S04]  /*0fe0*/  LDL.128 R88, [R1+0x30] ;  /* 0x0000300001587983 */ /* 0x000f280000100c00 */
[----:B------:R-:W4:Y:S02]  /*0ff0*/  LDL.128 R92, [R1+0x40] ;  /* 0x00004000015c7983 */ /* 0x000f240000100c00 */
[----:B------:R-:W1:Y:S01]  /*1000*/  LDC.64 R10, c[0x0][0x3b0] ;  /* 0x0000ec00ff0a7b82 */ /* 0x000e620000000a00 */
[----:B0-----:R-:W-:-:S07]  /*1010*/  IMAD.WIDE R4, R109, 0x4, R4 ;  /* 0x000000046d047825 */ /* 0x001fce00078e0204 */
[----:B------:R-:W-:Y:S08]  /*1020*/  BAR.SYNC.DEFER_BLOCKING 0x0 ;  /* 0x0000000000007b1d */ /* 0x000ff00000010000 */
[----:B------:R-:W0:Y:S01]  /*1030*/  LDC.64 R12, c[0x0][0x3b8] ;  /* 0x0000ee00ff0c7b82 */ /* 0x000e220000000a00 */
[C---:B-1----:R-:W-:Y:S01]  /*1040*/  IMAD.WIDE R6, R109.reuse, 0x4, R6 ;  /* 0x000000046d067825 */ /* 0x042fe200078e0206 */
[----:B------:R-:W4:Y:S04]  /*1050*/  LDL.128 R96, [R1+0x50] ;  /* 0x0000500001607983 */ /* 0x000f280000100c00 */
[----:B------:R-:W4:Y:S01]  /*1060*/  LDL.128 R80, [R1+0x60] ;  /* 0x0000600001507983 */ /* 0x000f220000100c00 */
[----:B------:R-:W-:-:S03]  /*1070*/  IMAD.WIDE R8, R109, 0x4, R8 ;  /* 0x000000046d087825 */ /* 0x000fc600078e0208 */
[----:B------:R-:W4:Y:S04]  /*1080*/  LDL.128 R72, [R1+0x70] ;  /* 0x0000700001487983 */ /* 0x000f280000100c00 */
[----:B------:R-:W4:Y:S01]  /*1090*/  LDL.128 R64, [R1+0x80] ;  /* 0x0000800001407983 */ /* 0x000f220000100c00 */
[----:B------:R-:W-:-:S03]  /*10a0*/  IMAD.WIDE R10, R109, 0x4, R10 ;  /* 0x000000046d0a7825 */ /* 0x000fc600078e020a */
[----:B------:R-:W2:Y:S04]  /*10b0*/  LDG.E R36, desc[UR6][R4.64] ;  /* 0x0000000604247981 */ /* 0x000ea8000c1e1900 */
[----:B------:R-:W3:Y:S01]  /*10c0*/  LDG.E R40, desc[UR6][R6.64] ;  /* 0x0000000606287981 */ /* 0x000ee2000c1e1900 */
[----:B0-----:R-:W-:-:S03]  /*10d0*/  IMAD.WIDE R12, R109, 0x4, R12 ;  /* 0x000000046d0c7825 */ /* 0x001fc600078e020c */
[----:B------:R-:W4:Y:S04]  /*10e0*/  LDG.E R41, desc[UR6][R8.64] ;  /* 0x0000000608297981 */ /* 0x000f28000c1e1900 */
[----:B------:R-:W4:Y:S04]  /*10f0*/  LDG.E R43, desc[UR6][R10.64] ;  /* 0x000000060a2b7981 */ /* 0x000f28000c1e1900 */
[----:B------:R-:W4:Y:S04]  /*1100*/  LDG.E R42, desc[UR6][R12.64] ;  /* 0x000000060c2a7981 */ /* 0x000f28000c1e1900 */
[----:B------:R-:W4:Y:S04]  /*1110*/  LDL.128 R56, [R1+0x90] ;  /* 0x0000900001387983 */ /* 0x000f280000100c00 */
[----:B------:R-:W4:Y:S04]  /*1120*/  LDL.128 R4, [R1+0xa0] ;  /* 0x0000a00001047983 */ /* 0x000f280000100c00 */
[----:B------:R-:W4:Y:S04]  /*1130*/  LDL.128 R8, [R1+0xb0] ;  /* 0x0000b00001087983 */ /* 0x000f280000100c00 */
[----:B------:R-:W4:Y:S04]  /*1140*/  LDL.128 R12, [R1+0xc0] ;  /* 0x0000c000010c7983 */ /* 0x000f280000100c00 */
[----:B------:R-:W4:Y:S01]  /*1150*/  LDL.128 R16, [R1+0xd0] ;  /* 0x0000d00001107983 */ /* 0x000f220000100c00 */
[----:B------:R-:W0:Y:S03]  /*1160*/  S2UR UR5, SR_CgaCtaId ;  /* 0x00000000000579c3 */ /* 0x000e260000008800 */
[----:B------:R-:W4:Y:S04]  /*1170*/  LDL.128 R20, [R1+0xe0] ;  /* 0x0000e00001147983 */ /* 0x000f280000100c00 */
[----:B------:R-:W4:Y:S01]  /*1180*/  LDL.128 R24, [R1+0xf0] ;  /* 0x0000f00001187983 */ /* 0x000f220000100c00 */
[----:B------:R-:W-:-:S03]  /*1190*/  UMOV UR4, 0x400 ;  /* 0x0000040000047882 */ /* 0x000fc60000000000 */
[----:B------:R-:W4:Y:S04]  /*11a0*/  LDL.128 R28, [R1+0x100] ;  /* 0x00010000011c7983 */ /* 0x000f280000100c00 */
[----:B------:R-:W4:Y:S01]  /*11b0*/  LDL.128 R32, [R1+0x110] ;  /* 0x0001100001207983 */ /* 0x000f220000100c00 */
[----:B0-----:R-:W-:Y:S01]  /*11c0*/  ULEA UR4, UR5, UR4, 0x18 ;  /* 0x0000000405047291 */ /* 0x001fe2000f8ec0ff */
[----:B------:R-:W0:Y:S02]  /*11d0*/  LDCU UR5, c[0x0][0x388] ;  /* 0x00007100ff0577ac */ /* 0x000e240008000800 */
[----:B--2---:R1:W-:Y:S04]  /*11e0*/  STS [R103], R36 ;  /* 0x0000002467007388 */ /* 0x0043e80000000800 */
[----:B---3--:R-:W-:Y:S04]  /*11f0*/  STS [R105], R40 ;  /* 0x0000002869007388 */ /* 0x008fe80000000800 */
[----:B----4-:R-:W-:Y:S04]  /*1200*/  STS [R106], R41 ;  /* 0x000000296a007388 */ /* 0x010fe80000000800 */
[----:B------:R-:W-:Y:S04]  /*1210*/  STS [R104], R43 ;  /* 0x0000002b68007388 */ /* 0x000fe80000000800 */
[----:B------:R2:W-:Y:S01]  /*1220*/  STS [R107], R42 ;  /* 0x0000002a6b007388 */ /* 0x0005e20000000800 */
[----:B------:R-:W-:Y:S06]  /*1230*/  BAR.SYNC.DEFER_BLOCKING 0x0 ;  /* 0x0000000000007b1d */ /* 0x000fec0000010000 */
[----:B-1----:R-:W3:Y:S04]  /*1240*/  LDL.128 R36, [R1+0x120] ;  /* 0x0001200001247983 */ /* 0x002ee80000100c00 */
[----:B--2---:R-:W2:Y:S04]  /*1250*/  LDL.128 R40, [R1+0x130] ;  /* 0x0001300001287983 */ /* 0x004ea80000100c00 */
[----:B------:R-:W1:Y:S04]  /*1260*/  LDS.128 R44, [UR4+0x600] ;  /* 0x00060004ff2c7984 */ /* 0x000e680008000c00 */
[----:B------:R-:W4:Y:S04]  /*1270*/  LDS.128 R48, [UR4+0x610] ;  /* 0x00061004ff307984 */ /* 0x000f280008000c00 */
[----:B------:R-:W0:Y:S04]  /*1280*/  LDS.128 R52, [UR4+0x620] ;  /* 0x00062004ff347984 */ /* 0x000e280008000c00 */
[----:B------:R-:W0:Y:S01]  /*1290*/  LDS.128 R60, [UR4+0x630] ;  /* 0x00063004ff3c7984 */ /* 0x000e220008000c00 */
[----:B-1----:R-:W-:-:S04]  /*12a0*/  FFMA R44, R44, R68, RZ ;  /* 0x000000442c2c7223 */ /* 0x002fc800000000ff */
[----:B------:R-:W-:-:S04]  /*12b0*/  FFMA R45, R45, R69, R44 ;  /* 0x000000452d2d7223 */ /* 0x000fc8000000002c */
[----:B------:R-:W-:-:S04]  /*12c0*/  FFMA R46, R46, R70, R45 ;  /* 0x000000462e2e7223 */ /* 0x000fc8000000002d */
[----:B------:R-:W-:Y:S02]  /*12d0*/  FFMA R47, R47, R71, R46 ;  /* 0x000000472f2f7223 */ /* 0x000fe4000000002e */
[----:B------:R-:W1:Y:S02]  /*12e0*/  LDS.128 R68, [UR4+0x640] ;  /* 0x00064004ff447984 */ /* 0x000e640008000c00 */
[----:B----4-:R-:W-:Y:S02]  /*12f0*/  FFMA R48, R48, R76, R47 ;  /* 0x0000004c30307223 */ /* 0x010fe4000000002f */
[----:B------:R-:W4:Y:S02]  /*1300*/  LDL.128 R44, [R1+0x140] ;  /* 0x00014000012c7983 */ /* 0x000f240000100c00 */
[----:B------:R-:W-:-:S04]  /*1310*/  FFMA R49, R49, R77, R48 ;  /* 0x0000004d31317223 */ /* 0x000fc80000000030 */
[----:B------:R-:W-:-:S04]  /*1320*/  FFMA R50, R50, R78, R49 ;  /* 0x0000004e32327223 */ /* 0x000fc80000000031 */
[----:B------:R-:W-:Y:S02]  /*1330*/  FFMA R51, R51, R79, R50 ;  /* 0x0000004f33337223 */ /* 0x000fe40000000032 */
[----:B------:R-:W1:Y:S02]  /*1340*/  LDS.128 R76, [UR4+0x650] ;  /* 0x00065004ff4c7984 */ /* 0x000e640008000c00 */
[----:B0-----:R-:W-:Y:S02]  /*1350*/  FFMA R52, R52, R84, R51 ;  /* 0x0000005434347223 */ /* 0x001fe40000000033 */
[----:B------:R-:W4:Y:S02]  /*1360*/  LDL.128 R48, [R1+0x150] ;  /* 0x0001500001307983 */ /* 0x000f240000100c00 */
[----:B------:R-:W-:-:S04]  /*1370*/  FFMA R53, R53, R85, R52 ;  /* 0x0000005535357223 */ /* 0x000fc80000000034 */
[----:B------:R-:W-:-:S04]  /*1380*/  FFMA R54, R54, R86, R53 ;  /* 0x0000005636367223 */ /* 0x000fc80000000035 */
[----:B------:R-:W-:Y:S02]  /*1390*/  FFMA R55, R55, R87, R54 ;  /* 0x0000005737377223 */ /* 0x000fe40000000036 */
[----:B------:R-:W0:Y:S02]  /*13a0*/  LDS.128 R84, [UR4+0x660] ;  /* 0x00066004ff547984 */ /* 0x000e240008000c00 */
[----:B------:R-:W-:Y:S02]  /*13b0*/  FFMA R60, R60, R88, R55 ;  /* 0x000000583c3c7223 */ /* 0x000fe40000000037 */
[----:B------:R-:W4:Y:S02]  /*13c0*/  LDL.128 R52, [R1+0x160] ;  /* 0x0001600001347983 */ /* 0x000f240000100c00 */
[----:B------:R-:W-:-:S04]  /*13d0*/  FFMA R61, R61, R89, R60 ;  /* 0x000000593d3d7223 */ /* 0x000fc8000000003c */
[----:B------:R-:W-:-:S04]  /*13e0*/  FFMA R62, R62, R90, R61 ;  /* 0x0000005a3e3e7223 */ /* 0x000fc8000000003d */
[----:B------:R-:W-:Y:S02]  /*13f0*/  FFMA R63, R63, R91, R62 ;  /* 0x0000005b3f3f7223 */ /* 0x000fe4000000003e */
[----:B------:R-:W0:Y:S02]  /*1400*/  LDS.128 R88, [UR4+0x670] ;  /* 0x00067004ff587984 */ /* 0x000e240008000c00 */
[----:B-1----:R-:W-:Y:S02]  /*1410*/  FFMA R68, R68, R92, R63 ;  /* 0x0000005c44447223 */ /* 0x002fe4000000003f */
[----:B------:R-:W4:Y:S02]  /*1420*/  LDL.128 R60, [R1+0x170] ;  /* 0x00017000013c7983 */ /* 0x000f240000100c00 */
[----:B------:R-:W-:-:S04]  /*1430*/  FFMA R69, R69, R93, R68 ;  /* 0x0000005d45457223 */ /* 0x000fc80000000044 */
[----:B------:R-:W-:-:S04]  /*1440*/  FFMA R70, R70, R94, R69 ;  /* 0x0000005e46467223 */ /* 0x000fc80000000045 */
[----:B------:R-:W-:Y:S02]  /*1450*/  FFMA R71, R71, R95, R70 ;  /* 0x0000005f47477223 */ /* 0x000fe40000000046 */
[----:B------:R-:W1:Y:S02]  /*1460*/  LDS.128 R92, [UR4+0x680] ;  /* 0x00068004ff5c7984 */ /* 0x000e640008000c00 */
[----:B------:R-:W-:Y:S02]  /*1470*/  FFMA R76, R76, R96, R71 ;  /* 0x000000604c4c7223 */ /* 0x000fe40000000047 */
        /* <DEDUP_REMOVED lines=10> */
[----:B------:R-:W4:Y:S02]  /*1520*/  LDL.128 R84, [R1+0x1a0] ;  /* 0x0001a00001547983 */ /* 0x000f240000100c00 */
[----:B------:R-:W-:Y:S02]  /*1530*/  FFMA R72, R88, R72, R83 ;  /* 0x0000004858487223 */ /* 0x000fe40000000053 */
[----:B------:R-:W0:Y:S02]  /*1540*/  LDS.128 R80, [UR4+0x6a0] ;  /* 0x0006a004ff507984 */ /* 0x000e240008000c00 */
[----:B------:R-:W-:-:S04]  /*1550*/  FFMA R73, R89, R73, R72 ;  /* 0x0000004959497223 */ /* 0x000fc80000000048 */
[----:B------:R-:W-:-:S04]  /*1560*/  FFMA R74, R90, R74, R73 ;  /* 0x0000004a5a4a7223 */ /* 0x000fc80000000049 */
[----:B------:R-:W-:Y:S02]  /*1570*/  FFMA R75, R91, R75, R74 ;  /* 0x0000004b5b4b7223 */ /* 0x000fe4000000004a */
[----:B------:R-:W4:Y:S02]  /*1580*/  LDL.128 R88, [R1+0x1b0] ;  /* 0x0001b00001587983 */ /* 0x000f240000100c00 */
[----:B-1----:R-:W-:Y:S02]  /*1590*/  FFMA R64, R92, R64, R75 ;  /* 0x000000405c407223 */ /* 0x002fe4000000004b */
[----:B------:R-:W1:Y:S02]  /*15a0*/  LDS.128 R72, [UR4+0x6b0] ;  /* 0x0006b004ff487984 */ /* 0x000e640008000c00 */
[----:B------:R-:W-:-:S04]  /*15b0*/  FFMA R65, R93, R65, R64 ;  /* 0x000000415d417223 */ /* 0x000fc80000000040 */
[----:B------:R-:W-:-:S04]  /*15c0*/  FFMA R66, R94, R66, R65 ;  /* 0x000000425e427223 */ /* 0x000fc80000000041 */
[----:B------:R-:W-:Y:S02]  /*15d0*/  FFMA R67, R95, R67, R66 ;  /* 0x000000435f437223 */ /* 0x000fe40000000042 */
[----:B------:R-:W4:Y:S02]  /*15e0*/  LDL.128 R92, [R1+0x1c0] ;  /* 0x0001c000015c7983 */ /* 0x000f240000100c00 */
[----:B------:R-:W-:Y:S02]  /*15f0*/  FFMA R56, R96, R56, R67 ;  /* 0x0000003860387223 */ /* 0x000fe40000000043 */
[----:B------:R-:W1:Y:S02]  /*1600*/  LDS.128 R64, [UR4+0x6c0] ;  /* 0x0006c004ff407984 */ /* 0x000e640008000c00 */
[----:B------:R-:W-:-:S04]  /*1610*/  FFMA R57, R97, R57, R56 ;  /* 0x0000003961397223 */ /* 0x000fc80000000038 */
[----:B------:R-:W-:-:S04]  /*1620*/  FFMA R58, R98, R58, R57 ;  /* 0x0000003a623a7223 */ /* 0x000fc80000000039 */
[----:B------:R-:W-:Y:S02]  /*1630*/  FFMA R59, R99, R59, R58 ;  /* 0x0000003b633b7223 */ /* 0x000fe4000000003a */
[----:B------:R-:W4:Y:S02]  /*1640*/  LDL.128 R96, [R1+0x1d0] ;  /* 0x0001d00001607983 */ /* 0x000f240000100c00 */
[----:B0-----:R-:W-:Y:S02]  /*1650*/  FFMA R4, R80, R4, R59 ;  /* 0x0000000450047223 */ /* 0x001fe4000000003b */
        /* <DEDUP_REMOVED lines=10> */
[----:B------:R-:W1:Y:S02]  /*1700*/  LDS.128 R72, [UR4+0x6f0] ;  /* 0x0006f004ff487984 */ /* 0x000e640008000c00 */
[----:B------:R-:W-:Y:S02]  /*1710*/  FFMA R12, R64, R12, R11 ;  /* 0x0000000c400c7223 */ /* 0x000fe4000000000b */
[----:B------:R-:W4:Y:S02]  /*1720*/  LDL.128 R8, [R1+0x1f0] ;  /* 0x0001f00001087983 */ /* 0x000f240000100c00 */
[----:B------:R-:W-:Y:S02]  /*1730*/  FFMA R13, R65, R13, R12 ;  /* 0x0000000d410d7223 */ /* 0x000fe4000000000c */
[----:B------:R-:W3:Y:S02]  /*1740*/  LDC.64 R64, c[0x0][0x3a8] ;  /* 0x0000ea00ff407b82 */ /* 0x000ee40000000a00 */
[----:B------:R-:W-:-:S04]  /*1750*/  FFMA R14, R66, R14, R13 ;  /* 0x0000000e420e7223 */ /* 0x000fc8000000000d */
[----:B------:R-:W-:-:S04]  /*1760*/  FFMA R15, R67, R15, R14 ;  /* 0x0000000f430f7223 */ /* 0x000fc8000000000e */
[----:B0-----:R-:W-:Y:S02]  /*1770*/  FFMA R16, R56, R16, R15 ;  /* 0x0000001038107223 */ /* 0x001fe4000000000f */
[----:B------:R-:W0:Y:S02]  /*1780*/  LDS.128 R12, [UR4+0x700] ;  /* 0x00070004ff0c7984 */ /* 0x000e240008000c00 */
[----:B------:R-:W-:-:S04]  /*1790*/  FFMA R17, R57, R17, R16 ;  /* 0x0000001139117223 */ /* 0x000fc80000000010 */
[----:B------:R-:W-:-:S04]  /*17a0*/  FFMA R18, R58, R18, R17 ;  /* 0x000000123a127223 */ /* 0x000fc80000000011 */
[----:B------:R-:W-:Y:S02]  /*17b0*/  FFMA R19, R59, R19, R18 ;  /* 0x000000133b137223 */ /* 0x000fe40000000012 */
[----:B------:R-:W2:Y:S02]  /*17c0*/  LDS.128 R56, [UR4+0x710] ;  /* 0x00071004ff387984 */ /* 0x000ea40008000c00 */
[----:B-1----:R-:W-:-:S04]  /*17d0*/  FFMA R4, R4, R20, R19 ;  /* 0x0000001404047223 */ /* 0x002fc80000000013 */
[----:B------:R-:W-:-:S04]  /*17e0*/  FFMA R5, R5, R21, R4 ;  /* 0x0000001505057223 */ /* 0x000fc80000000004 */
[----:B------:R-:W-:-:S04]  /*17f0*/  FFMA R6, R6, R22, R5 ;  /* 0x0000001606067223 */ /* 0x000fc80000000005 */
[----:B------:R-:W-:Y:S02]  /*1800*/  FFMA R7, R7, R23, R6 ;  /* 0x0000001707077223 */ /* 0x000fe40000000006 */
[----:B------:R-:W1:Y:S02]  /*1810*/  LDS.128 R20, [UR4+0x720] ;  /* 0x00072004ff147984 */ /* 0x000e640008000c00 */
[----:B------:R-:W-:-:S04]  /*1820*/  FFMA R24, R72, R24, R7 ;  /* 0x0000001848187223 */ /* 0x000fc80000000007 */
[----:B------:R-:W-:-:S04]  /*1830*/  FFMA R25, R73, R25, R24 ;  /* 0x0000001949197223 */ /* 0x000fc80000000018 */
[----:B------:R-:W-:-:S04]  /*1840*/  FFMA R26, R74, R26, R25 ;  /* 0x0000001a4a1a7223 */ /* 0x000fc80000000019 */
[----:B------:R-:W-:Y:S01]  /*1850*/  FFMA R27, R75, R27, R26 ;  /* 0x0000001b4b1b7223 */ /* 0x000fe2000000001a */
[----:B---3--:R-:W-:-:S04]  /*1860*/  IMAD.WIDE R16, R109, 0x4, R64 ;  /* 0x000000046d107825 */ /* 0x008fc800078e0240 */
[----:B0-----:R-:W-:Y:S01]  /*1870*/  FFMA R12, R12, R28, R27 ;  /* 0x0000001c0c0c7223 */ /* 0x001fe2000000001b */
[----:B------:R0:W5:Y:S03]  /*1880*/  LDG.E R4, desc[UR6][R16.64] ;  /* 0x0000000610047981 */ /* 0x000166000c1e1900 */
[----:B------:R-:W-:Y:S01]  /*1890*/  FFMA R13, R13, R29, R12 ;  /* 0x0000001d0d0d7223 */ /* 0x000fe2000000000c */
[----:B------:R-:W-:Y:S03]  /*18a0*/  LDS.128 R24, [UR4+0x750] ;  /* 0x00075004ff187984 */ /* 0x000fe60008000c00 */
[----:B------:R-:W-:Y:S01]  /*18b0*/  FFMA R14, R14, R30, R13 ;  /* 0x0000001e0e0e7223 */ /* 0x000fe2000000000d */
[----:B0-----:R-:W0:Y:S03]  /*18c0*/  LDS.128 R16, [UR4+0x730] ;  /* 0x00073004ff107984 */ /* 0x001e260008000c00 */
[----:B------:R-:W-:-:S04]  /*18d0*/  FFMA R15, R15, R31, R14 ;  /* 0x0000001f0f0f7223 */ /* 0x000fc8000000000e */
[----:B--2---:R-:W-:Y:S02]  /*18e0*/  FFMA R32, R56, R32, R15 ;  /* 0x0000002038207223 */ /* 0x004fe4000000000f */
[----:B------:R-:W4:Y:S02]  /*18f0*/  LDS.128 R12, [UR4+0x740] ;  /* 0x00074004ff0c7984 */ /* 0x000f240008000c00 */
[----:B------:R-:W-:-:S04]  /*1900*/  FFMA R33, R57, R33, R32 ;  /* 0x0000002139217223 */ /* 0x000fc80000000020 */
[----:B------:R-:W-:-:S04]  /*1910*/  FFMA R34, R58, R34, R33 ;  /* 0x000000223a227223 */ /* 0x000fc80000000021 */
[----:B------:R-:W-:-:S04]  /*1920*/  FFMA R35, R59, R35, R34 ;  /* 0x000000233b237223 */ /* 0x000fc80000000022 */
[----:B-1----:R-:W-:-:S04]  /*1930*/  FFMA R20, R20, R36, R35 ;  /* 0x0000002414147223 */ /* 0x002fc80000000023 */
[----:B------:R-:W-:-:S04]  /*1940*/  FFMA R21, R21, R37, R20 ;  /* 0x0000002515157223 */ /* 0x000fc80000000014 */
[----:B------:R-:W-:-:S04]  /*1950*/  FFMA R22, R22, R38, R21 ;  /* 0x0000002616167223 */ /* 0x000fc80000000015 */
[----:B------:R-:W-:-:S04]  /*1960*/  FFMA R23, R23, R39, R22 ;  /* 0x0000002717177223 */ /* 0x000fc80000000016 */
[----:B0-----:R-:W-:Y:S02]  /*1970*/  FFMA R16, R16, R40, R23 ;  /* 0x0000002810107223 */ /* 0x001fe40000000017 */
[----:B------:R-:W0:Y:S02]  /*1980*/  LDS.128 R20, [UR4+0x760] ;  /* 0x00076004ff147984 */ /* 0x000e240008000c00 */
[----:B------:R-:W-:-:S04]  /*1990*/  FFMA R17, R17, R41, R16 ;  /* 0x0000002911117223 */ /* 0x000fc80000000010 */
[----:B------:R-:W-:-:S04]  /*19a0*/  FFMA R18, R18, R42, R17 ;  /* 0x0000002a12127223 */ /* 0x000fc80000000011 */
[----:B------:R-:W-:-:S04]  /*19b0*/  FFMA R19, R19, R43, R18 ;  /* 0x0000002b13137223 */ /* 0x000fc80000000012 */
[----:B----4-:R-:W-:Y:S02]  /*19c0*/  FFMA R12, R12, R44, R19 ;  /* 0x0000002c0c0c7223 */ /* 0x010fe40000000013 */
[----:B------:R-:W1:Y:S02]  /*19d0*/  LDS.128 R16, [UR4+0x770] ;  /* 0x00077004ff107984 */ /* 0x000e640008000c00 */
[----:B------:R-:W-:-:S04]  /*19e0*/  FFMA R13, R13, R45, R12 ;  /* 0x0000002d0d0d7223 */ /* 0x000fc8000000000c */
[----:B------:R-:W-:-:S04]  /*19f0*/  FFMA R14, R14, R46, R13 ;  /* 0x0000002e0e0e7223 */ /* 0x000fc8000000000d */
[----:B------:R-:W-:-:S04]  /*1a00*/  FFMA R15, R15, R47, R14 ;  /* 0x0000002f0f0f7223 */ /* 0x000fc8000000000e */
[----:B------:R-:W-:Y:S02]  /*1a10*/  FFMA R24, R24, R48, R15 ;  /* 0x0000003018187223 */ /* 0x000fe4000000000f */
[----:B------:R-:W2:Y:S02]  /*1a20*/  LDS.128 R12, [UR4+0x780] ;  /* 0x00078004ff0c7984 */ /* 0x000ea40008000c00 */
        /* <DEDUP_REMOVED lines=8> */
[----:B-1----:R-:W-:Y:S02]  /*1ab0*/  FFMA R16, R16, R60, R23 ;  /* 0x0000003c10107223 */ /* 0x002fe40000000017 */
[----:B------:R-:W1:Y:S02]  /*1ac0*/  LDS.128 R20, [UR4+0x7a0] ;  /* 0x0007a004ff147984 */ /* 0x000e640008000c00 */
[----:B------:R-:W-:-:S04]  /*1ad0*/  FFMA R17, R17, R61, R16 ;  /* 0x0000003d11117223 */ /* 0x000fc80000000010 */
[----:B------:R-:W-:-:S04]  /*1ae0*/  FFMA R18, R18, R62, R17 ;  /* 0x0000003e12127223 */ /* 0x000fc80000000011 */
[----:B------:R-:W-:-:S04]  /*1af0*/  FFMA R19, R19, R63, R18 ;  /* 0x0000003f13137223 */ /* 0x000fc80000000012 */
[----:B--2---:R-:W-:Y:S02]  /*1b00*/  FFMA R12, R12, R68, R19 ;  /* 0x000000440c0c7223 */ /* 0x004fe40000000013 */
        /* <DEDUP_REMOVED lines=24> */
[----:B-1----:R-:W-:-:S04]  /*1c90*/  FFMA R24, R24, R96, R15 ;  /* 0x0000006018187223 */ /* 0x002fc8000000000f */
[----:B------:R-:W-:-:S04]  /*1ca0*/  FFMA R25, R25, R97, R24 ;  /* 0x0000006119197223 */ /* 0x000fc80000000018 */
[----:B------:R-:W-:-:S04]  /*1cb0*/  FFMA R26, R26, R98, R25 ;  /* 0x000000621a1a7223 */ /* 0x000fc80000000019 */
[----:B------:R-:W-:-:S04]  /*1cc0*/  FFMA R27, R27, R99, R26 ;  /* 0x000000631b1b7223 */ /* 0x000fc8000000001a */
[----:B--2---:R-:W-:-:S04]  /*1cd0*/  FFMA R20, R20, R80, R27 ;  /* 0x0000005014147223 */ /* 0x004fc8000000001b */
[----:B------:R-:W-:-:S04]  /*1ce0*/  FFMA R21, R21, R81, R20 ;  /* 0x0000005115157223 */ /* 0x000fc80000000014 */
[----:B------:R-:W-:-:S04]  /*1cf0*/  FFMA R22, R22, R82, R21 ;  /* 0x0000005216167223 */ /* 0x000fc80000000015 */
[----:B------:R-:W-:-:S04]  /*1d00*/  FFMA R23, R23, R83, R22 ;  /* 0x0000005317177223 */ /* 0x000fc80000000016 */
[----:B0-----:R-:W-:Y:S01]  /*1d10*/  FFMA R8, R16, R8, R23 ;  /* 0x0000000810087223 */ /* 0x001fe20000000017 */
[----:B------:R-:W-:Y:S01]  /*1d20*/  MOV R132, UR5 ;  /* 0x0000000500847c02 */ /* 0x000fe20008000f00 */
[----:B------:R-:W-:Y:S02]  /*1d30*/  UIADD3 UR4, UPT, UPT, UR4, 0x10, URZ ;  /* 0x0000001004047890 */ /* 0x000fe4000fffe0ff */
[----:B------:R-:W-:Y:S01]  /*1d40*/  FFMA R9, R17, R9, R8 ;  /* 0x0000000911097223 */ /* 0x000fe20000000008 */
[----:B------:R-:W-:Y:S02]  /*1d50*/  MOV R55, R109 ;  /* 0x0000006d00377202 */ /* 0x000fe40000000f00 */
[----:B------:R-:W-:Y:S01]  /*1d60*/  IADD3 R109, PT, PT, R109, R132, RZ ;  /* 0x000000846d6d7210 */ /* 0x000fe20007ffe0ff */
[----:B------:R-:W-:Y:S01]  /*1d70*/  FFMA R10, R18, R10, R9 ;  /* 0x0000000a120a7223 */ /* 0x000fe20000000009 */
[----:B------:R-:W-:Y:S01]  /*1d80*/  BSSY.RECONVERGENT B0, `(.L_x_1) ;  /* 0x000003e000007945 */ /* 0x000fe20003800200 */
[----:B------:R-:W-:-:S02]  /*1d90*/  IADD3 R7, PT, PT, R101, 0x10, RZ ;  /* 0x0000001065077810 */ /* 0x000fc40007ffe0ff */
[----:B------:R-:W-:Y:S01]  /*1da0*/  CS2R R42, SRZ ;  /* 0x00000000002a7805 */ /* 0x000fe2000001ff00 */
[----:B------:R-:W-:Y:S01]  /*1db0*/  FFMA R5, R19, R11, R10 ;  /* 0x0000000b13057223 */ /* 0x000fe2000000000a */
[----:B------:R-:W-:Y:S02]  /*1dc0*/  ISETP.GE.AND P1, PT, R109, R0, PT ;  /* 0x000000006d00720c */ /* 0x000fe40003f26270 */
[----:B------:R-:W-:Y:S02]  /*1dd0*/  IADD3 R40, PT, PT, R3, 0x10, RZ ;  /* 0x0000001003287810 */ /* 0x000fe40007ffe0ff */
[----:B------:R-:W-:Y:S02]  /*1de0*/  IADD3 R41, PT, PT, R100, 0x10, RZ ;  /* 0x0000001064297810 */ /* 0x000fe40007ffe0ff */
[----:B------:R-:W-:Y:S02]  /*1df0*/  MOV R52, R102 ;  /* 0x0000006600347202 */ /* 0x000fe40000000f00 */
[----:B------:R-:W-:-:S07]  /*1e00*/  MOV R6, UR4 ;  /* 0x0000000400067c02 */ /* 0x000fce0008000f00 */
.L_x_2:
[----:B------:R-:W2:Y:S04]  /*1e10*/  LDL.128 R44, [R52+-0x10] ;  /* 0xfffff000342c7983 */ /* 0x000ea80000100c00 */
[----:B------:R-:W3:Y:S01]  /*1e20*/  LDL.128 R24, [R52] ;  /* 0x0000000034187983 */ /* 0x000ee20000100c00 */
[----:B------:R-:W-:-:S03]  /*1e30*/  ISETP.GE.U32.AND P0, PT, R42, 0x78, PT ;  /* 0x000000782a00780c */ /* 0x000fc60003f06070 */
[----:B------:R-:W2:Y:S04]  /*1e40*/  LDS.128 R48, [R40+-0x10] ;  /* 0xfffff00028307984 */ /* 0x000ea80000000c00 */
[----:B------:R-:W0:Y:S04]  /*1e50*/  LDS.128 R36, [R41+-0x10] ;  /* 0xfffff00029247984 */ /* 0x000e280000000c00 */
[----:B------:R-:W1:Y:S04]  /*1e60*/  LDS.128 R32, [R7+-0x10] ;  /* 0xfffff00007207984 */ /* 0x000e680000000c00 */
[----:B------:R-:W4:Y:S04]  /*1e70*/  LDS.128 R28, [R6+-0x10] ;  /* 0xfffff000061c7984 */ /* 0x000f280000000c00 */
[----:B------:R0:W3:Y:S04]  /*1e80*/  LDS.128 R12, [R40] ;  /* 0x00000000280c7984 */ /* 0x0000e80000000c00 */
[----:B------:R0:W3:Y:S04]  /*1e90*/  LDS.128 R20, [R41] ;  /* 0x0000000029147984 */ /* 0x0000e80000000c00 */
[----:B------:R0:W3:Y:S02]  /*1ea0*/  LDS.128 R16, [R7] ;  /* 0x0000000007107984 */ /* 0x0000e40000000c00 */
[----:B0-----:R-:W-:-:S02]  /*1eb0*/  IADD3 R40, PT, PT, R40, 0x20, RZ ;  /* 0x0000002028287810 */ /* 0x001fc40007ffe0ff */
[----:B------:R0:W3:Y:S01]  /*1ec0*/  LDS.128 R8, [R6] ;  /* 0x0000000006087984 */ /* 0x0000e20000000c00 */
[----:B------:R-:W-:Y:S02]  /*1ed0*/  IADD3 R41, PT, PT, R41, 0x20, RZ ;  /* 0x0000002029297810 */ /* 0x000fe40007ffe0ff */
[----:B------:R-:W-:Y:S02]  /*1ee0*/  IADD3 R7, PT, PT, R7, 0x20, RZ ;  /* 0x0000002007077810 */ /* 0x000fe40007ffe0ff */
[----:B0-----:R-:W-:Y:S01]  /*1ef0*/  IADD3 R6, PT, PT, R6, 0x20, RZ ;  /* 0x0000002006067810 */ /* 0x001fe20007ffe0ff */
[----:B--2---:R-:W-:Y:S01]  /*1f00*/  FMUL R53, R44, R48 ;  /* 0x000000302c357220 */ /* 0x004fe20000400000 */
[----:B------:R-:W-:-:S03]  /*1f10*/  FMUL R44, R45, R49 ;  /* 0x000000312d2c7220 */ /* 0x000fc60000400000 */
[C---:B-----5:R-:W-:Y:S01]  /*1f20*/  FFMA R36, R4.reuse, R36, R53 ;  /* 0x0000002404247223 */ /* 0x060fe20000000035 */
[----:B------:R-:W-:Y:S01]  /*1f30*/  FFMA R44, R4, R37, R44 ;  /* 0x00000025042c7223 */ /* 0x000fe2000000002c */
[----:B------:R-:W-:Y:S02]  /*1f40*/  FMUL R37, R46, R50 ;  /* 0x000000322e257220 */ /* 0x000fe40000400000 */
[C---:B-1----:R-:W-:Y:S01]  /*1f50*/  FFMA R32, R5.reuse, R32, R36 ;  /* 0x0000002005207223 */ /* 0x042fe20000000024 */
[----:B------:R-:W-:Y:S01]  /*1f60*/  FFMA R33, R5, R33, R44 ;  /* 0x0000002105217223 */ /* 0x000fe2000000002c */
[----:B------:R-:W-:Y:S01]  /*1f70*/  FFMA R38, R4, R38, R37 ;  /* 0x0000002604267223 */ /* 0x000fe20000000025 */
[----:B------:R-:W-:Y:S01]  /*1f80*/  FMUL R36, R47, R51 ;  /* 0x000000332f247220 */ /* 0x000fe20000400000 */
[----:B----4-:R-:W-:Y:S02]  /*1f90*/  FFMA R28, R32, R28, R43 ;  /* 0x0000001c201c7223 */ /* 0x010fe4000000002b */
[----:B------:R-:W-:Y:S01]  /*1fa0*/  FFMA R34, R5, R34, R38 ;  /* 0x0000002205227223 */ /* 0x000fe20000000026 */
[----:B------:R-:W-:Y:S01]  /*1fb0*/  FFMA R36, R4, R39, R36 ;  /* 0x0000002704247223 */ /* 0x000fe20000000024 */
[----:B------:R-:W-:-:S03]  /*1fc0*/  FFMA R29, R33, R29, R28 ;  /* 0x0000001d211d7223 */ /* 0x000fc6000000001c */
[----:B------:R-:W-:Y:S01]  /*1fd0*/  FFMA R35, R5, R35, R36 ;  /* 0x0000002305237223 */ /* 0x000fe20000000024 */
[----:B------:R-:W-:Y:S01]  /*1fe0*/  FFMA R30, R34, R30, R29 ;  /* 0x0000001e221e7223 */ /* 0x000fe2000000001d */
[----:B---3--:R-:W-:Y:S01]  /*1ff0*/  FMUL R29, R24, R12 ;  /* 0x0000000c181d7220 */ /* 0x008fe20000400000 */
[----:B------:R-:W-:Y:S01]  /*2000*/  FMUL R12, R25, R13 ;  /* 0x0000000d190c7220 */ /* 0x000fe20000400000 */
[----:B------:R-:W-:Y:S01]  /*2010*/  FMUL R13, R26, R14 ;  /* 0x0000000e1a0d7220 */ /* 0x000fe20000400000 */
[----:B------:R-:W-:Y:S01]  /*2020*/  FFMA R31, R35, R31, R30 ;  /* 0x0000001f231f7223 */ /* 0x000fe2000000001e */
[C---:B------:R-:W-:Y:S01]  /*2030*/  FFMA R20, R4.reuse, R20, R29 ;  /* 0x0000001404147223 */ /* 0x040fe2000000001d */
[C---:B------:R-:W-:Y:S01]  /*2040*/  FFMA R12, R4.reuse, R21, R12 ;  /* 0x00000015040c7223 */ /* 0x040fe2000000000c */
[----:B------:R-:W-:Y:S01]  /*2050*/  FMUL R14, R27, R15 ;  /* 0x0000000f1b0e7220 */ /* 0x000fe20000400000 */
[C---:B------:R-:W-:Y:S01]  /*2060*/  FFMA R13, R4.reuse, R22, R13 ;  /* 0x00000016040d7223 */ /* 0x040fe2000000000d */
[C---:B------:R-:W-:Y:S01]  /*2070*/  FFMA R16, R5.reuse, R16, R20 ;  /* 0x0000001005107223 */ /* 0x040fe20000000014 */
[C---:B------:R-:W-:Y:S01]  /*2080*/  FFMA R17, R5.reuse, R17, R12 ;  /* 0x0000001105117223 */ /* 0x040fe2000000000c */
[----:B------:R-:W-:Y:S01]  /*2090*/  FFMA R14, R4, R23, R14 ;  /* 0x00000017040e7223 */ /* 0x000fe2000000000e */
[C---:B------:R-:W-:Y:S01]  /*20a0*/  FFMA R18, R5.reuse, R18, R13 ;  /* 0x0000001205127223 */ /* 0x040fe2000000000d */
[----:B------:R-:W-:Y:S01]  /*20b0*/  FFMA R8, R16, R8, R31 ;  /* 0x0000000810087223 */ /* 0x000fe2000000001f */
[----:B------:R-:W-:Y:S01]  /*20c0*/  STL.128 [R52+-0x10], R32 ;  /* 0xfffff02034007387 */ /* 0x000fe20000100c00 */
[----:B------:R-:W-:-:S02]  /*20d0*/  FFMA R19, R5, R19, R14 ;  /* 0x0000001305137223 */ /* 0x000fc4000000000e */
[----:B------:R-:W-:Y:S01]  /*20e0*/  FFMA R9, R17, R9, R8 ;  /* 0x0000000911097223 */ /* 0x000fe20000000008 */
[----:B------:R-:W-:Y:S02]  /*20f0*/  IADD3 R8, PT, PT, R42, 0x8, RZ ;  /* 0x000000082a087810 */ /* 0x000fe40007ffe0ff */
[----:B------:R0:W-:Y:S01]  /*2100*/  STL.128 [R52], R16 ;  /* 0x0000001034007387 */ /* 0x0001e20000100c00 */
[----:B------:R-:W-:Y:S01]  /*2110*/  FFMA R10, R18, R10, R9 ;  /* 0x0000000a120a7223 */ /* 0x000fe20000000009 */
[----:B------:R-:W-:-:S03]  /*2120*/  MOV R42, R8 ;  /* 0x00000008002a7202 */ /* 0x000fc60000000f00 */
[----:B------:R-:W-:Y:S01]  /*2130*/  FFMA R43, R19, R11, R10 ;  /* 0x0000000b132b7223 */ /* 0x000fe2000000000a */
[----:B0-----:R-:W-:Y:S01]  /*2140*/  IADD3 R52, PT, PT, R52, 0x20, RZ ;  /* 0x0000002034347810 */ /* 0x001fe20007ffe0ff */
[----:B------:R-:W-:Y:S06]  /*2150*/  @!P0 BRA `(.L_x_2) ;  /* 0xfffffffc002c8947 */ /* 0x000fec000383ffff */
[----:B------:R-:W-:Y:S05]  /*2160*/  BSYNC.RECONVERGENT B0 ;  /* 0x0000000000007941 */ /* 0x000fea0003800200 */
.L_x_1:
[----:B------:R-:W0:Y:S02]  /*2170*/  LDC.64 R4, c[0x0][0x3c8] ;  /* 0x0000f200ff047b82 */ /* 0x000e240000000a00 */
[----:B0-----:R-:W-:-:S05]  /*2180*/  IMAD.WIDE R4, R55, 0x4, R4 ;  /* 0x0000000437047825 */ /* 0x001fca00078e0204 */
[----:B------:R0:W-:Y:S01]  /*2190*/  STG.E desc[UR6][R4.64], R43 ;  /* 0x0000002b04007986 */ /* 0x0001e2000c101906 */
[----:B------:R-:W-:Y:S05]  /*21a0*/  @!P1 BRA `(.L_x_3) ;  /* 0xffffffec00709947 */ /* 0x000fea000383ffff */
[----:B------:R2:W5:Y:S04]  /*21b0*/  LDL.128 R128, [R1] ;  /* 0x0000000001807983 */ /* 0x0005680000100c00 */
[----:B------:R2:W5:Y:S04]  /*21c0*/  LDL.128 R124, [R1+0x10] ;  /* 0x00001000017c7983 */ /* 0x0005680000100c00 */
        /* <DEDUP_REMOVED lines=20> */
[----:B0-----:R2:W5:Y:S04]  /*2310*/  LDL.128 R40, [R1+0x160] ;  /* 0x0001600001287983 */ /* 0x0015680000100c00 */
        /* <DEDUP_REMOVED lines=8> */
[----:B------:R2:W5:Y:S02]  /*23a0*/  LDL.128 R4, [R1+0x1f0] ;  /* 0x0001f00001047983 */ /* 0x0005640000100c00 */
.L_x_0:
[----:B------:R-:W0:Y:S01]  /*23b0*/  LDC.64 R134, c[0x0][0x3c8] ;  /* 0x0000f200ff867b82 */ /* 0x000e220000000a00 */
[----:B------:R-:W3:Y:S02]  /*23c0*/  LDCU UR4, c[0x0][0x384] ;  /* 0x00007080ff0477ac */ /* 0x000ee40008000800 */
[----:B---3--:R-:W-:-:S04]  /*23d0*/  IMAD R3, R132, UR4, R2 ;  /* 0x0000000484037c24 */ /* 0x008fc8000f8e0202 */
[----:B0-----:R-:W-:-:S05]  /*23e0*/  IMAD.WIDE R2, R3, 0x4, R134 ;  /* 0x0000000403027825 */ /* 0x001fca00078e0286 */
[----:B-----5:R-:W-:Y:S04]  /*23f0*/  STG.E desc[UR6][R2.64], R128 ;  /* 0x0000008002007986 */ /* 0x020fe8000c101906 */
[----:B------:R-:W-:Y:S04]  /*2400*/  STG.E desc[UR6][R2.64+0x4], R129 ;  /* 0x0000048102007986 */ /* 0x000fe8000c101906 */
        /* <DEDUP_REMOVED lines=125> */
[----:B------:R-:W-:Y:S01]  /*2be0*/  STG.E desc[UR6][R2.64+0x1fc], R7 ;  /* 0x0001fc0702007986 */ /* 0x000fe2000c101906 */
[----:B------:R-:W-:Y:S05]  /*2bf0*/  EXIT ;  /* 0x000000000000794d */ /* 0x000fea0003800000 */
.L_x_4:
[----:B------:R-:W-:-:S00]  /*2c00*/  BRA `(.L_x_4) ;  /* 0xfffffffc00fc7947 */ /* 0x000fc0000383ffff */
[----:B------:R-:W-:-:S00]  /*2c10*/  NOP ;  /* 0x0000000000007918 */ /* 0x000fc00000000000 */
        /* <DEDUP_REMOVED lines=14> */
.L_x_16:


//--------------------- .text._Z13rwkv_wkv7_f32ILi64EEviiiiPKfS1_S1_S1_S1_S1_S1_Pf --------------------------
	.section	.text._Z13rwkv_wkv7_f32ILi64EEviiiiPKfS1_S1_S1_S1_S1_S1_Pf,"ax",@progbits
	.align	128
.text._Z13rwkv_wkv7_f32ILi64EEviiiiPKfS1_S1_S1_S1_S1_S1_Pf:
        .type           _Z13rwkv_wkv7_f32ILi64EEviiiiPKfS1_S1_S1_S1_S1_S1_Pf,@function
        .size           _Z13rwkv_wkv7_f32ILi64EEviiiiPKfS1_S1_S1_S1_S1_S1_Pf,(.L_x_17 - _Z13rwkv_wkv7_f32ILi64EEviiiiPKfS1_S1_S1_S1_S1_S1_Pf)
        .other          _Z13rwkv_wkv7_f32ILi64EEviiiiPKfS1_S1_S1_S1_S1_S1_Pf,@"STO_CUDA_ENTRY STV_DEFAULT"
_Z13rwkv_wkv7_f32ILi64EEviiiiPKfS1_S1_S1_S1_S1_S1_Pf:
[----:B------:R-:W-:Y:S08]  /*0000*/  LDC R1, c[0x0][0x37c] ;  /* 0x0000df00ff017b82 */ /* 0x000ff00000000800 */
[----:B------:R-:W0:Y:S01]  /*0010*/  LDC R7, c[0x0][0x38c] ;  /* 0x0000e300ff077b82 */ /* 0x000e220000000800 */
[----:B------:R-:W1:Y:S01]  /*0020*/  S2R R4, SR_CTAID.X ;  /* 0x0000000000047919 */ /* 0x000e620000002500 */
[----:B------:R-:W2:Y:S01]  /*0030*/  LDCU UR12, c[0x0][0x388] ;  /* 0x00007100ff0c77ac */ /* 0x000ea20008000800 */
[----:B------:R-:W3:Y:S05]  /*0040*/  LDCU.64 UR10, c[0x0][0x358] ;  /* 0x00006b00ff0a77ac */ /* 0x000eea0008000a00 */
[----:B------:R-:W4:Y:S08]  /*0050*/  LDC.64 R12, c[0x0][0x380] ;  /* 0x0000e000ff0c7b82 */ /* 0x000f300000000a00 */
[----:B------:R-:W3:Y:S01]  /*0060*/  LDC.64 R22, c[0x0][0x3c0] ;  /* 0x0000f000ff167b82 */ /* 0x000ee20000000a00 */
[----:B0-----:R-:W-:-:S07]  /*0070*/  IABS R5, R7 ;  /* 0x0000000700057213 */ /* 0x001fce0000000000 */
[----:B------:R-:W0:Y:S01]  /*0080*/  LDC.64 R122, c[0x0][0x3c8] ;  /* 0x0000f200ff7a7b82 */ /* 0x000e220000000a00 */
[----:B------:R-:W2:Y:S08]  /*0090*/  I2F.RP R0, R5 ;  /* 0x0000000500007306 */ /* 0x000eb00000209400 */
[----:B--2---:R-:W2:Y:S02]  /*00a0*/  MUFU.RCP R0, R0 ;  /* 0x0000000000007308 */ /* 0x004ea40000001000 */
[----:B--2---:R-:W-:-:S06]  /*00b0*/  IADD3 R2, PT, PT, R0, 0xffffffe, RZ ;  /* 0x0ffffffe00027810 */ /* 0x004fcc0007ffe0ff */
[----:B------:R2:W1:Y:S02]  /*00c0*/  F2I.FTZ.U32.TRUNC.NTZ R3, R2 ;  /* 0x0000000200037305 */ /* 0x000464000021f000 */
[----:B--2---:R-:W-:Y:S01]  /*00d0*/  HFMA2 R2, -RZ, RZ, 0, 0 ;  /* 0x00000000ff027431 */ /* 0x004fe200000001ff */
[----:B-1----:R-:W-:-:S05]  /*00e0*/  IADD3 R6, PT, PT, RZ, -R3, RZ ;  /* 0x80000003ff067210 */ /* 0x002fca0007ffe0ff */
[----:B------:R-:W-:Y:S01]  /*00f0*/  IMAD R9, R6, R5, RZ ;  /* 0x0000000506097224 */ /* 0x000fe200078e02ff */
[----:B------:R-:W-:-:S03]  /*0100*/  IABS R6, R4 ;  /* 0x0000000400067213 */ /* 0x000fc60000000000 */
[----:B------:R-:W-:Y:S01]  /*0110*/  IMAD.HI.U32 R3, R3, R9, R2 ;  /* 0x0000000903037227 */ /* 0x000fe200078e0002 */
[----:B----4-:R-:W-:Y:S02]  /*0120*/  IABS R26, R12 ;  /* 0x0000000c001a7213 */ /* 0x010fe40000000000 */
[----:B------:R-:W-:-:S03]  /*0130*/  LOP3.LUT R2, R4, R7, RZ, 0x3c, !PT ;  /* 0x0000000704027212 */ /* 0x000fc600078e3cff */
[----:B------:R-:W-:Y:S01]  /*0140*/  IMAD.HI.U32 R3, R3, R6, RZ ;  /* 0x0000000603037227 */ /* 0x000fe200078e00ff */
[----:B------:R-:W1:Y:S01]  /*0150*/  I2F.RP R9, R26 ;  /* 0x0000001a00097306 */ /* 0x000e620000209400 */
[----:B------:R-:W-:-:S03]  /*0160*/  ISETP.GE.AND P1, PT, R2, RZ, PT ;  /* 0x000000ff0200720c */ /* 0x000fc60003f26270 */
[----:B------:R-:W-:-:S05]  /*0170*/  IADD3 R0, PT, PT, -R3, RZ, RZ ;  /* 0x000000ff03007210 */ /* 0x000fca0007ffe1ff */
[----:B------:R-:W-:-:S05]  /*0180*/  IMAD R0, R5, R0, R6 ;  /* 0x0000000005007224 */ /* 0x000fca00078e0206 */
[----:B------:R-:W-:Y:S01]  /*0190*/  ISETP.GT.U32.AND P2, PT, R5, R0, PT ;  /* 0x000000000500720c */ /* 0x000fe20003f44070 */
[----:B-1----:R-:W1:-:S12]  /*01a0*/  MUFU.RCP R9, R9 ;  /* 0x0000000900097308 */ /* 0x002e580000001000 */
[-C--:B------:R-:W-:Y:S02]  /*01b0*/  @!P2 IADD3 R0, PT, PT, R0, -R5.reuse, RZ ;  /* 0x800000050000a210 */ /* 0x080fe40007ffe0ff */
[----:B------:R-:W-:Y:S02]  /*01c0*/  @!P2 IADD3 R3, PT, PT, R3, 0x1, RZ ;  /* 0x000000010303a810 */ /* 0x000fe40007ffe0ff */
[----:B------:R-:W-:Y:S02]  /*01d0*/  ISETP.GE.U32.AND P0, PT, R0, R5, PT ;  /* 0x000000050000720c */ /* 0x000fe40003f06070 */
[----:B------:R-:W2:Y:S01]  /*01e0*/  S2R R0, SR_TID.X ;  /* 0x0000000000007919 */ /* 0x000ea20000002100 */
[----:B------:R-:W-:Y:S02]  /*01f0*/  ISETP.NE.AND P2, PT, R7, RZ, PT ;  /* 0x000000ff0700720c */ /* 0x000fe40003f45270 */
[----:B-1----:R-:W-:-:S08]  /*0200*/  IADD3 R20, PT, PT, R9, 0xffffffe, RZ ;  /* 0x0ffffffe09147810 */ /* 0x002fd00007ffe0ff */
[----:B------:R-:W-:-:S04]  /*0210*/  @P0 IADD3 R3, PT, PT, R3, 0x1, RZ ;  /* 0x0000000103030810 */ /* 0x000fc80007ffe0ff */
[----:B------:R-:W-:Y:S02]  /*0220*/  @!P1 IADD3 R3, PT, PT, -R3, RZ, RZ ;  /* 0x000000ff03039210 */ /* 0x000fe40007ffe1ff */
[----:B------:R-:W-:Y:S01]  /*0230*/  @!P2 LOP3.LUT R3, RZ, R7, RZ, 0x33, !PT ;  /* 0x00000007ff03a212 */ /* 0x000fe200078e33ff */
[----:B------:R-:W1:Y:S03]  /*0240*/  F2I.FTZ.U32.TRUNC.NTZ R21, R20 ;  /* 0x0000001400157305 */ /* 0x000e66000021f000 */
[C---:B------:R-:W-:Y:S01]  /*0250*/  IADD3 R2, PT, PT, -R3.reuse, RZ, RZ ;  /* 0x000000ff03027210 */ /* 0x040fe20007ffe1ff */
[----:B------:R-:W-:-:S04]  /*0260*/  IMAD R24, R3, UR12, RZ ;  /* 0x0000000c03187c24 */ /* 0x000fc8000f8e02ff */
[----:B------:R-:W-:Y:S01]  /*0270*/  IMAD R27, R7, R2, R4 ;  /* 0x00000002071b7224 */ /* 0x000fe200078e0204 */
[----:B--2---:R-:W-:-:S04]  /*0280*/  IADD3 R2, PT, PT, R24, R0, RZ ;  /* 0x0000000018027210 */ /* 0x004fc80007ffe0ff */
[----:B------:R-:W-:Y:S02]  /*0290*/  LEA R2, R27, R2, 0x6 ;  /* 0x000000021b027211 */ /* 0x000fe400078e30ff */
[----:B-1----:R-:W-:Y:S02]  /*02a0*/  IADD3 R25, PT, PT, RZ, -R21, RZ ;  /* 0x80000015ff197210 */ /* 0x002fe40007ffe0ff */
[----:B------:R-:W-:Y:S02]  /*02b0*/  SHF.L.U32 R28, R2, 0x6, RZ ;  /* 0x00000006021c7819 */ /* 0x000fe400000006ff */
[----:B------:R-:W-:Y:S01]  /*02c0*/  MOV R20, RZ ;  /* 0x000000ff00147202 */ /* 0x000fe20000000f00 */
[----:B------:R-:W-:Y:S02]  /*02d0*/  IMAD R25, R25, R26, RZ ;  /* 0x0000001a19197224 */ /* 0x000fe400078e02ff */
[----:B---3--:R-:W-:-:S04]  /*02e0*/  IMAD.WIDE R22, R28, 0x4, R22 ;  /* 0x000000041c167825 */ /* 0x008fc800078e0216 */
[----:B------:R-:W-:Y:S01]  /*02f0*/  IMAD.HI.U32 R21, R21, R25, R20 ;  /* 0x0000001915157227 */ /* 0x000fe200078e0014 */
        /* <DEDUP_REMOVED lines=63> */
[----:B------:R1:W5:Y:S02]  /*06f0*/  LDG.E R10, desc[UR10][R22.64+0xfc] ;  /* 0x0000fc0a160a7981 */ /* 0x000364000c1e1900 */
[----:B-1----:R-:W-:-:S05]  /*0700*/  IABS R22, R13 ;  /* 0x0000000d00167213 */ /* 0x002fca0000000000 */
[----:B------:R-:W-:-:S05]  /*0710*/  IMAD.HI.U32 R21, R21, R22, RZ ;  /* 0x0000001615157227 */ /* 0x000fca00078e00ff */
[----:B------:R-:W-:-:S05]  /*0720*/  IADD3 R9, PT, PT, -R21, RZ, RZ ;  /* 0x000000ff15097210 */ /* 0x000fca0007ffe1ff */
[----:B------:R-:W-:-:S05]  /*0730*/  IMAD R9, R26, R9, R22 ;  /* 0x000000091a097224 */ /* 0x000fca00078e0216 */
[----:B------:R-:W-:-:S13]  /*0740*/  ISETP.GT.U32.AND P2, PT, R26, R9, PT ;  /* 0x000000091a00720c */ /* 0x000fda0003f44070 */
[-C--:B------:R-:W-:Y:S02]  /*0750*/  @!P2 IADD3 R9, PT, PT, R9, -R26.reuse, RZ ;  /* 0x8000001a0909a210 */ /* 0x080fe40007ffe0ff */
[----:B------:R-:W-:Y:S02]  /*0760*/  @!P2 IADD3 R21, PT, PT, R21, 0x1, RZ ;  /* 0x000000011515a810 */ /* 0x000fe40007ffe0ff */
[----:B------:R-:W-:Y:S02]  /*0770*/  ISETP.GE.U32.AND P0, PT, R9, R26, PT ;  /* 0x0000001a0900720c */ /* 0x000fe40003f06070 */
[C---:B------:R-:W-:Y:S01]  /*0780*/  LOP3.LUT R9, R13.reuse, R12, RZ, 0x3c, !PT ;  /* 0x0000000c0d097212 */ /* 0x040fe200078e3cff */
[----:B------:R-:W-:Y:S01]  /*0790*/  IMAD R13, R13, UR12, R28 ;  /* 0x0000000c0d0d7c24 */ /* 0x000fe2000f8e021c */
[----:B------:R-:W-:Y:S02]  /*07a0*/  ISETP.NE.AND P2, PT, R12, RZ, PT ;  /* 0x000000ff0c00720c */ /* 0x000fe40003f45270 */
[----:B------:R-:W-:Y:S01]  /*07b0*/  ISETP.GE.AND P1, PT, R9, RZ, PT ;  /* 0x000000ff0900720c */ /* 0x000fe20003f26270 */
[----:B0-----:R-:W-:Y:S01]  /*07c0*/  IMAD.WIDE R122, R13, 0x4, R122 ;  /* 0x000000040d7a7825 */ /* 0x001fe200078e027a */
[----:B------:R-:W-:-:S05]  /*07d0*/  IADD3 R9, PT, PT, R24, UR12, RZ ;  /* 0x0000000c18097c10 */ /* 0x000fca000fffe0ff */
[----:B------:R-:W-:-:S06]  /*07e0*/  @P0 IADD3 R21, PT, PT, R21, 0x1, RZ ;  /* 0x0000000115150810 */ /* 0x000fcc0007ffe0ff */
[----:B------:R-:W-:Y:S02]  /*07f0*/  @!P1 IADD3 R21, PT, PT, -R21, RZ, RZ ;  /* 0x000000ff15159210 */ /* 0x000fe40007ffe1ff */
[----:B------:R-:W-:Y:S02]  /*0800*/  @!P2 LOP3.LUT R21, RZ, R12, RZ, 0x33, !PT ;  /* 0x0000000cff15a212 */ /* 0x000fe400078e33ff */
[----:B------:R-:W-:-:S05]  /*0810*/  LEA R12, R27, R0, 0x6 ;  /* 0x000000001b0c7211 */ /* 0x000fca00078e30ff */
[C-C-:B------:R-:W-:Y:S02]  /*0820*/  IMAD R24, R21.reuse, R24, R12.reuse ;  /* 0x0000001815187224 */ /* 0x140fe400078e020c */
[----:B------:R-:W-:-:S05]  /*0830*/  IMAD R9, R21, R9, R12 ;  /* 0x0000000915097224 */ /* 0x000fca00078e020c */
[----:B------:R-:W-:-:S13]  /*0840*/  ISETP.GE.AND P0, PT, R24, R9, PT ;  /* 0x000000091800720c */ /* 0x000fda0003f06270 */
[----:B------:R-:W-:Y:S05]  /*0850*/  @P0 BRA `(.L_x_5) ;  /* 0x0000001c00040947 */ /* 0x000fea0003800000 */
[----:B------:R-:W-:-:S07]  /*0860*/  MOV R12, R24 ;  /* 0x00000018000c7202 */ /* 0x000fce0000000f00 */
.L_x_6:
[----:B------:R-:W0:Y:S01]  /*0870*/  LDC.64 R28, c[0x0][0x390] ;  /* 0x0000e400ff1c7b82 */ /* 0x000e220000000a00 */
[----:B------:R-:W-:Y:S07]  /*0880*/  WARPSYNC.ALL ;  /* 0x0000000000007948 */ /* 0x000fee0003800000 */
[----:B------:R-:W1:Y:S08]  /*0890*/  LDC.64 R26, c[0x0][0x398] ;  /* 0x0000e600ff1a7b82 */ /* 0x000e700000000a00 */
[----:B------:R-:W2:Y:S08]  /*08a0*/  LDC.64 R24, c[0x0][0x3a0] ;  /* 0x0000e800ff187b82 */ /* 0x000eb00000000a00 */
[----:B------:R-:W3:Y:S01]  /*08b0*/  LDC.64 R22, c[0x0][0x3b0] ;  /* 0x0000ec00ff167b82 */ /* 0x000ee20000000a00 */
[----:B0-----:R-:W-:-:S07]  /*08c0*/  IMAD.WIDE R28, R12, 0x4, R28 ;  /* 0x000000040c1c7825 */ /* 0x001fce00078e021c */
[----:B------:R-:W-:Y:S08]  /*08d0*/  BAR.SYNC.DEFER_BLOCKING 0x0 ;  /* 0x0000000000007b1d */ /* 0x000ff00000010000 */
[----:B------:R-:W0:Y:S01]  /*08e0*/  LDC.64 R20, c[0x0][0x3b8] ;  /* 0x0000ee00ff147b82 */ /* 0x000e220000000a00 */
[----:B-1----:R-:W-:-:S04]  /*08f0*/  IMAD.WIDE R26, R12, 0x4, R26 ;  /* 0x000000040c1a7825 */ /* 0x002fc800078e021a */
[----:B--2---:R-:W-:-:S03]  /*0900*/  IMAD.WIDE R24, R12, 0x4, R24 ;  /* 0x000000040c187825 */ /* 0x004fc600078e0218 */
[----:B------:R-:W1:Y:S01]  /*0910*/  LDC.64 R30, c[0x0][0x3a8] ;  /* 0x0000ea00ff1e7b82 */ /* 0x000e620000000a00 */
[C---:B---3--:R-:W-:Y:S01]  /*0920*/  IMAD.WIDE R22, R12.reuse, 0x4, R22 ;  /* 0x000000040c167825 */ /* 0x048fe200078e0216 */
[----:B------:R-:W2:Y:S04]  /*0930*/  LDG.E R28, desc[UR10][R28.64] ;  /* 0x0000000a1c1c7981 */ /* 0x000ea8000c1e1900 */
[----:B------:R-:W3:Y:S01]  /*0940*/  LDG.E R38, desc[UR10][R26.64] ;  /* 0x0000000a1a267981 */ /* 0x000ee2000c1e1900 */
[----:B0-----:R-:W-:-:S03]  /*0950*/  IMAD.WIDE R20, R12, 0x4, R20 ;  /* 0x000000040c147825 */ /* 0x001fc600078e0214 */
[----:B------:R-:W4:Y:S04]  /*0960*/  LDG.E R39, desc[UR10][R24.64] ;  /* 0x0000000a18277981 */ /* 0x000f28000c1e1900 */
[----:B------:R-:W4:Y:S04]  /*0970*/  LDG.E R40, desc[UR10][R22.64] ;  /* 0x0000000a16287981 */ /* 0x000f28000c1e1900 */
[----:B------:R0:W4:Y:S01]  /*0980*/  LDG.E R42, desc[UR10][R20.64] ;  /* 0x0000000a142a7981 */ /* 0x000122000c1e1900 */
[----:B------:R-:W1:Y:S01]  /*0990*/  S2UR UR8, SR_CgaCtaId ;  /* 0x00000000000879c3 */ /* 0x000e620000008800 */
[----:B------:R-:W-:-:S02]  /*09a0*/  UMOV UR4, 0x400 ;  /* 0x0000040000047882 */ /* 0x000fc40000000000 */
[----:B------:R-:W-:Y:S02]  /*09b0*/  UIADD3 UR5, UPT, UPT, UR4, 0x100, URZ ;  /* 0x0000010004057890 */ /* 0x000fe4000fffe0ff */
[----:B------:R-:W-:Y:S02]  /*09c0*/  UIADD3 UR6, UPT, UPT, UR4, 0x200, URZ ;  /* 0x0000020004067890 */ /* 0x000fe4000fffe0ff */
[----:B------:R-:W-:Y:S02]  /*09d0*/  UIADD3 UR7, UPT, UPT, UR4, 0x300, URZ ;  /* 0x0000030004077890 */ /* 0x000fe4000fffe0ff */
[----:B-1----:R-:W-:Y:S02]  /*09e0*/  ULEA UR9, UR8, UR4, 0x18 ;  /* 0x0000000408097291 */ /* 0x002fe4000f8ec0ff */
[----:B------:R-:W-:Y:S02]  /*09f0*/  UIADD3 UR4, UPT, UPT, UR4, 0x400, URZ ;  /* 0x0000040004047890 */ /* 0x000fe4000fffe0ff */
[----:B------:R-:W-:-:S02]  /*0a00*/  ULEA UR5, UR8, UR5, 0x18 ;  /* 0x0000000508057291 */ /* 0x000fc4000f8ec0ff */
[----:B------:R-:W-:Y:S02]  /*0a10*/  ULEA UR6, UR8, UR6, 0x18 ;  /* 0x0000000608067291 */ /* 0x000fe4000f8ec0ff */
[----:B------:R-:W-:Y:S02]  /*0a20*/  ULEA UR7, UR8, UR7, 0x18 ;  /* 0x0000000708077291 */ /* 0x000fe4000f8ec0ff */
[----:B------:R-:W-:Y:S01]  /*0a30*/  ULEA UR4, UR8, UR4, 0x18 ;  /* 0x0000000408047291 */ /* 0x000fe2000f8ec0ff */
[C---:B0-----:R-:W-:Y:S02]  /*0a40*/  LEA R21, R0.reuse, UR9, 0x2 ;  /* 0x0000000900157c11 */ /* 0x041fe4000f8e10ff */
[C---:B------:R-:W-:Y:S02]  /*0a50*/  LEA R23, R0.reuse, UR5, 0x2 ;  /* 0x0000000500177c11 */ /* 0x040fe4000f8e10ff */
[C---:B------:R-:W-:Y:S02]  /*0a60*/  LEA R20, R0.reuse, UR6, 0x2 ;  /* 0x0000000600147c11 */ /* 0x040fe4000f8e10ff */
[----:B------:R-:W-:-:S02]  /*0a70*/  LEA R41, R0, UR7, 0x2 ;  /* 0x0000000700297c11 */ /* 0x000fc4000f8e10ff */
[----:B------:R-:W-:Y:S01]  /*0a80*/  LEA R43, R0, UR4, 0x2 ;  /* 0x00000004002b7c11 */ /* 0x000fe2000f8e10ff */
[----:B------:R-:W-:Y:S01]  /*0a90*/  IMAD.WIDE R36, R12, 0x4, R30 ;  /* 0x000000040c247825 */ /* 0x000fe200078e021e */
[----:B--2---:R-:W-:Y:S04]  /*0aa0*/  STS [R21], R28 ;  /* 0x0000001c15007388 */ /* 0x004fe80000000800 */
[----:B---3--:R-:W-:Y:S04]  /*0ab0*/  STS [R23], R38 ;  /* 0x0000002617007388 */ /* 0x008fe80000000800 */
[----:B----4-:R-:W-:Y:S04]  /*0ac0*/  STS [R20], R39 ;  /* 0x0000002714007388 */ /* 0x010fe80000000800 */
[----:B------:R-:W-:Y:S04]  /*0ad0*/  STS [R41], R40 ;  /* 0x0000002829007388 */ /* 0x000fe80000000800 */
[----:B------:R-:W-:Y:S01]  /*0ae0*/  STS [R43], R42 ;  /* 0x0000002a2b007388 */ /* 0x000fe20000000800 */
[----:B------:R-:W-:Y:S06]  /*0af0*/  BAR.SYNC.DEFER_BLOCKING 0x0 ;  /* 0x0000000000007b1d */ /* 0x000fec0000010000 */
[----:B------:R0:W2:Y:S04]  /*0b00*/  LDG.E R13, desc[UR10][R36.64] ;  /* 0x0000000a240d7981 */ /* 0x0000a8000c1e1900 */
[----:B------:R-:W1:Y:S04]  /*0b10*/  LDS.128 R32, [UR9+0x300] ;  /* 0x00030009ff207984 */ /* 0x000e680008000c00 */
[----:B------:R-:W3:Y:S04]  /*0b20*/  LDS.128 R28, [UR9+0x310] ;  /* 0x00031009ff1c7984 */ /* 0x000ee80008000c00 */
[----:B------:R-:W4:Y:S04]  /*0b30*/  LDS.128 R24, [UR9+0x320] ;  /* 0x00032009ff187984 */ /* 0x000f280008000c00 */
[----:B------:R-:W4:Y:S04]  /*0b40*/  LDS.128 R20, [UR9+0x330] ;  /* 0x00033009ff147984 */ /* 0x000f280008000c00 */
[----:B------:R-:W-:Y:S04]  /*0b50*/  LDS.128 R44, [UR9+0x3c0] ;  /* 0x0003c009ff2c7984 */ /* 0x000fe80008000c00 */
[----:B------:R-:W-:Y:S04]  /*0b60*/  LDS.128 R52, [UR9+0x3d0] ;  /* 0x0003d009ff347984 */ /* 0x000fe80008000c00 */
[----:B------:R-:W-:Y:S04]  /*0b70*/  LDS.128 R48, [UR9+0x110] ;  /* 0x00011009ff307984 */ /* 0x000fe80008000c00 */
[----:B0-----:R-:W-:Y:S04]  /*0b80*/  LDS.128 R36, [UR9+0x3e0] ;  /* 0x0003e009ff247984 */ /* 0x001fe80008000c00 */
[----:B------:R-:W-:Y:S04]  /*0b90*/  LDS.128 R60, [UR9+0x210] ;  /* 0x00021009ff3c7984 */ /* 0x000fe80008000c00 */
[----:B------:R-:W-:Y:S01]  /*0ba0*/  LDS.128 R40, [UR9+0x120] ;  /* 0x00012009ff287984 */ /* 0x000fe20008000c00 */
[----:B-1---5:R-:W-:-:S03]  /*0bb0*/  FFMA R32, R32, R97, RZ ;  /* 0x0000006120207223 */ /* 0x022fc600000000ff */
[----:B------:R-:W-:Y:S01]  /*0bc0*/  LDS.128 R56, [UR9+0x140] ;  /* 0x00014009ff387984 */ /* 0x000fe20008000c00 */
[----:B------:R-:W-:-:S04]  /*0bd0*/  FFMA R33, R33, R94, R32 ;  /* 0x0000005e21217223 */ /* 0x000fc80000000020 */
[----:B------:R-:W-:-:S04]  /*0be0*/  FFMA R34, R34, R101, R33 ;  /* 0x0000006522227223 */ /* 0x000fc80000000021 */
[----:B------:R-:W-:-:S04]  /*0bf0*/  FFMA R35, R35, R102, R34 ;  /* 0x0000006623237223 */ /* 0x000fc80000000022 */
[----:B---3--:R-:W-:Y:S02]  /*0c00*/  FFMA R28, R28, R107, R35 ;  /* 0x0000006b1c1c7223 */ /* 0x008fe40000000023 */
        /* <DEDUP_REMOVED lines=10> */
[----:B------:R-:W3:Y:S02]  /*0cb0*/  LDS.128 R24, [UR9+0x360] ;  /* 0x00036009ff187984 */ /* 0x000ee40008000c00 */
        /* <DEDUP_REMOVED lines=13> */
[----:B---3--:R-:W-:Y:S02]  /*0d90*/  FFMA R24, R24, R95, R31 ;  /* 0x0000005f18187223 */ /* 0x008fe4000000001f */
        /* <DEDUP_REMOVED lines=20> */
[----:B------:R-:W2:Y:S02]  /*0ee0*/  LDS.128 R28, [UR9+0x200] ;  /* 0x00020009ff1c7984 */ /* 0x000ea40008000c00 */
[----:B------:R-:W-:-:S04]  /*0ef0*/  FFMA R25, R25, R78, R24 ;  /* 0x0000004e19197223 */ /* 0x000fc80000000018 */
[----:B------:R-:W-:-:S04]  /*0f00*/  FFMA R26, R26, R79, R25 ;  /* 0x0000004f1a1a7223 */ /* 0x000fc80000000019 */
[----:B------:R-:W-:-:S04]  /*0f10*/  FFMA R27, R27, R76, R26 ;  /* 0x0000004c1b1b7223 */ /* 0x000fc8000000001a */
[----:B-1----:R-:W-:Y:S02]  /*0f20*/  FFMA R20, R20, R77, R27 ;  /* 0x0000004d14147223 */ /* 0x002fe4000000001b */
[----:B------:R-:W0:Y:S02]  /*0f30*/  LDS.128 R24, [UR9+0x220] ;  /* 0x00022009ff187984 */ /* 0x000e240008000c00 */
[----:B------:R-:W-:-:S04]  /*0f40*/  FFMA R21, R21, R74, R20 ;  /* 0x0000004a15157223 */ /* 0x000fc80000000014 */
        /* <DEDUP_REMOVED lines=8> */
[----:B---3--:R-:W-:Y:S01]  /*0fd0*/  FMUL R32, R32, R97 ;  /* 0x0000006120207220 */ /* 0x008fe20000400000 */
[----:B------:R-:W-:Y:S01]  /*0fe0*/  FMUL R94, R33, R94 ;  /* 0x0000005e215e7220 */ /* 0x000fe20000400000 */
[----:B------:R-:W-:Y:S01]  /*0ff0*/  FMUL R101, R34, R101 ;  /* 0x0000006522657220 */ /* 0x000fe20000400000 */
[----:B------:R-:W-:Y:S01]  /*1000*/  FFMA R53, R53, R2, R52 ;  /* 0x0000000235357223 */ /* 0x000fe20000000034 */
[----:B------:R-:W-:Y:S01]  /*1010*/  FMUL R102, R35, R102 ;  /* 0x0000006623667220 */ /* 0x000fe20000400000 */
[----:B------:R-:W3:Y:S02]  /*1020*/  LDS.128 R44, [UR9+0x130] ;  /* 0x00013009ff2c7984 */ /* 0x000ee40008000c00 */
[----:B------:R-:W-:Y:S01]  /*1030*/  FFMA R54, R54, R15, R53 ;  /* 0x0000000f36367223 */ /* 0x000fe20000000035 */
[----:B------:R-:W-:-:S03]  /*1040*/  FMUL R100, R49, R100 ;  /* 0x0000006431647220 */ /* 0x000fc60000400000 */
[----:B------:R-:W-:Y:S02]  /*1050*/  FFMA R49, R55, R14, R54 ;  /* 0x0000000e37317223 */ /* 0x000fe40000000036 */
[----:B------:R-:W-:Y:S02]  /*1060*/  LDS.128 R52, [UR9] ;  /* 0x00000009ff347984 */ /* 0x000fe40008000c00 */
[----:B------:R-:W-:Y:S01]  /*1070*/  FFMA R36, R36, R3, R49 ;  /* 0x0000000324247223 */ /* 0x000fe20000000031 */
[----:B------:R-:W-:-:S03]  /*1080*/  FMUL R48, R48, R107 ;  /* 0x0000006b30307220 */ /* 0x000fc60000400000 */
[----:B------:R-:W-:Y:S01]  /*1090*/  FFMA R37, R37, R6, R36 ;  /* 0x0000000625257223 */ /* 0x000fe20000000024 */
[----:B------:R-:W-:Y:S01]  /*10a0*/  FMUL R125, R50, R105 ;  /* 0x00000069327d7220 */ /* 0x000fe20000400000 */
[----:B------:R-:W-:Y:S02]  /*10b0*/  FMUL R98, R51, R98 ;  /* 0x0000006233627220 */ /* 0x000fe40000400000 */
[----:B------:R-:W-:Y:S01]  /*10c0*/  FFMA R38, R38, R5, R37 ;  /* 0x0000000526267223 */ /* 0x000fe20000000025 */
[----:B------:R-:W-:Y:S01]  /*10d0*/  FMUL R40, R40, R115 ;  /* 0x0000007328287220 */ /* 0x000fe20000400000 */
[C---:B--2---:R-:W-:Y:S01]  /*10e0*/  FFMA R97, R13.reuse, R28, R32 ;  /* 0x0000001c0d617223 */ /* 0x044fe20000000020 */
[C---:B------:R-:W-:Y:S01]  /*10f0*/  FFMA R94, R13.reuse, R29, R94 ;  /* 0x0000001d0d5e7223 */ /* 0x040fe2000000005e */
[C---:B------:R-:W-:Y:S01]  /*1100*/  FFMA R101, R13.reuse, R30, R101 ;  /* 0x0000001e0d657223 */ /* 0x040fe20000000065 */
[C---:B------:R-:W-:Y:S01]  /*1110*/  FFMA R71, R13.reuse, R31, R102 ;  /* 0x0000001f0d477223 */ /* 0x040fe20000000066 */
[----:B------:R-:W-:Y:S04]  /*1120*/  LDS.128 R32, [UR9+0x230] ;  /* 0x00023009ff207984 */ /* 0x000fe80008000c00 */
[----:B------:R-:W2:Y:S01]  /*1130*/  LDS.128 R28, [UR9+0x400] ;  /* 0x00040009ff1c7984 */ /* 0x000ea20008000c00 */
[----:B------:R-:W-:-:S03]  /*1140*/  FFMA R107, R13, R60, R48 ;  /* 0x0000003c0d6b7223 */ /* 0x000fc60000000030 */
[----:B------:R-:W4:Y:S01]  /*1150*/  LDS.128 R48, [UR9+0x240] ;  /* 0x00024009ff307984 */ /* 0x000f220008000c00 */
[C---:B------:R-:W-:Y:S01]  /*1160*/  FFMA R105, R13.reuse, R61, R100 ;  /* 0x0000003d0d697223 */ /* 0x040fe20000000064 */
[C---:B------:R-:W-:Y:S01]  /*1170*/  FFMA R125, R13.reuse, R62, R125 ;  /* 0x0000003e0d7d7223 */ /* 0x040fe2000000007d */
[----:B------:R-:W-:Y:S01]  /*1180*/  FFMA R98, R13, R63, R98 ;  /* 0x0000003f0d627223 */ /* 0x000fe20000000062 */
[----:B------:R-:W-:Y:S01]  /*1190*/  FFMA R39, R39, R4, R38 ;  /* 0x0000000427277223 */ /* 0x000fe20000000026 */
[----:B------:R-:W4:Y:S01]  /*11a0*/  LDS.128 R60, [UR9+0x410] ;  /* 0x00041009ff3c7984 */ /* 0x000f220008000c00 */
[----:B------:R-:W-:Y:S01]  /*11b0*/  FMUL R106, R41, R106 ;  /* 0x0000006a296a7220 */ /* 0x000fe20000400000 */
[----:B------:R-:W-:Y:S01]  /*11c0*/  FMUL R64, R42, R113 ;  /* 0x000000712a407220 */ /* 0x000fe20000400000 */
[----:B------:R-:W-:Y:S01]  /*11d0*/  FMUL R114, R43, R114 ;  /* 0x000000722b727220 */ /* 0x000fe20000400000 */
[----:B0-----:R-:W-:Y:S01]  /*11e0*/  FFMA R115, R13, R24, R40 ;  /* 0x000000180d737223 */ /* 0x001fe20000000028 */
[----:B-1----:R-:W-:Y:S01]  /*11f0*/  FFMA R20, R20, R11, R39 ;  /* 0x0000000b14147223 */ /* 0x002fe20000000027 */
[----:B------:R-:W0:Y:S03]  /*1200*/  LDS.128 R40, [UR9+0x10] ;  /* 0x00001009ff287984 */ /* 0x000e260008000c00 */
[----:B------:R-:W-:Y:S01]  /*1210*/  FFMA R21, R21, R8, R20 ;  /* 0x0000000815157223 */ /* 0x000fe20000000014 */
[----:B------:R-:W1:Y:S03]  /*1220*/  LDS.128 R36, [UR9+0x150] ;  /* 0x00015009ff247984 */ /* 0x000e660008000c00 */
[----:B------:R-:W-:Y:S01]  /*1230*/  FFMA R22, R22, R7, R21 ;  /* 0x0000000716167223 */ /* 0x000fe20000000015 */
[C---:B------:R-:W-:Y:S01]  /*1240*/  FFMA R69, R13.reuse, R25, R106 ;  /* 0x000000190d457223 */ /* 0x040fe2000000006a */
[C---:B------:R-:W-:Y:S01]  /*1250*/  FFMA R113, R13.reuse, R26, R64 ;  /* 0x0000001a0d717223 */ /* 0x040fe20000000040 */
[----:B------:R-:W-:Y:S01]  /*1260*/  FFMA R67, R13, R27, R114 ;  /* 0x0000001b0d437223 */ /* 0x000fe20000000072 */
[----:B------:R-:W-:Y:S01]  /*1270*/  FFMA R120, R23, R10, R22 ;  /* 0x0000000a17787223 */ /* 0x000fe20000000016 */
[----:B------:R-:W1:Y:S01]  /*1280*/  LDS.128 R24, [UR9+0x420] ;  /* 0x00042009ff187984 */ /* 0x000e620008000c00 */
[----:B---3--:R-:W-:-:S03]  /*1290*/  FMUL R44, R44, R109 ;  /* 0x0000006d2c2c7220 */ /* 0x008fc60000400000 */
[----:B------:R-:W-:Y:S01]  /*12a0*/  LDS.128 R20, [UR9+0x20] ;  /* 0x00002009ff147984 */ /* 0x000fe20008000c00 */
[----:B------:R-:W-:Y:S01]  /*12b0*/  FMUL R110, R45, R110 ;  /* 0x0000006e2d6e7220 */ /* 0x000fe20000400000 */
[----:B------:R-:W-:Y:S01]  /*12c0*/  FMUL R121, R46, R121 ;  /* 0x000000792e797220 */ /* 0x000fe20000400000 */
[----:B------:R-:W-:Y:S01]  /*12d0*/  FMUL R118, R47, R118 ;  /* 0x000000762f767220 */ /* 0x000fe20000400000 */
[C---:B--2---:R-:W-:Y:S01]  /*12e0*/  FFMA R97, R120.reuse, R28, R97 ;  /* 0x0000001c78617223 */ /* 0x044fe20000000061 */
[C---:B------:R-:W-:Y:S01]  /*12f0*/  FFMA R94, R120.reuse, R29, R94 ;  /* 0x0000001d785e7223 */ /* 0x040fe2000000005e */
[----:B------:R-:W-:Y:S02]  /*1300*/  FFMA R109, R13, R32, R44 ;  /* 0x000000200d6d7223 */ /* 0x000fe4000000002c */
[----:B------:R-:W-:Y:S01]  /*1310*/  FFMA R29, R97, R52, RZ ;  /* 0x00000034611d7223 */ /* 0x000fe200000000ff */
[----:B------:R-:W2:Y:S01]  /*1320*/  LDS.128 R44, [UR9+0x250] ;  /* 0x00025009ff2c7984 */ /* 0x000ea20008000c00 */
[----:B------:R-:W-:-:S02]  /*1330*/  FFMA R101, R120, R30, R101 ;  /* 0x0000001e78657223 */ /* 0x000fc40000000065 */
[----:B------:R-:W-:Y:S01]  /*1340*/  FFMA R28, R94, R53, R29 ;  /* 0x000000355e1c7223 */ /* 0x000fe2000000001d */
[----:B------:R-:W-:Y:S01]  /*1350*/  FMUL R56, R56, R111 ;  /* 0x0000006f38387220 */ /* 0x000fe20000400000 */
[----:B------:R-:W-:Y:S02]  /*1360*/  FFMA R102, R120, R31, R71 ;  /* 0x0000001f78667223 */ /* 0x000fe40000000047 */
[----:B------:R-:W-:Y:S02]  /*1370*/  FFMA R53, R101, R54, R28 ;  /* 0x0000003665357223 */ /* 0x000fe4000000001c */
[----:B------:R-:W3:Y:S01]  /*1380*/  LDS.128 R28, [UR9+0x430] ;  /* 0x00043009ff1c7984 */ /* 0x000ee20008000c00 */
[C---:B------:R-:W-:Y:S01]  /*1390*/  FFMA R110, R13.reuse, R33, R110 ;  /* 0x000000210d6e7223 */ /* 0x040fe2000000006e */
[C---:B------:R-:W-:Y:S01]  /*13a0*/  FFMA R121, R13.reuse, R34, R121 ;  /* 0x000000220d797223 */ /* 0x040fe20000000079 */
[----:B------:R-:W-:Y:S01]  /*13b0*/  FFMA R65, R13, R35, R118 ;  /* 0x000000230d417223 */ /* 0x000fe20000000076 */
[----:B------:R-:W-:Y:S01]  /*13c0*/  FMUL R112, R57, R112 ;  /* 0x0000007039707220 */ /* 0x000fe20000400000 */
[----:B------:R-:W-:Y:S01]  /*13d0*/  FMUL R64, R58, R117 ;  /* 0x000000753a407220 */ /* 0x000fe20000400000 */
[----:B------:R-:W-:Y:S01]  /*13e0*/  FMUL R116, R59, R116 ;  /* 0x000000743b747220 */ /* 0x000fe20000400000 */
[----:B----4-:R-:W-:Y:S01]  /*13f0*/  FFMA R111, R13, R48, R56 ;  /* 0x000000300d6f7223 */ /* 0x010fe20000000038 */
[----:B------:R-:W4:Y:S01]  /*1400*/  LDS.128 R32, [UR9+0x160] ;  /* 0x00016009ff207984 */ /* 0x000f220008000c00 */
[----:B------:R-:W-:-:S03]  /*1410*/  FFMA R107, R120, R60, R107 ;  /* 0x0000003c786b7223 */ /* 0x000fc6000000006b */
[----:B------:R-:W4:Y:S01]  /*1420*/  LDS.128 R56, [UR9+0x30] ;  /* 0x00003009ff387984 */ /* 0x000f220008000c00 */
[----:B------:R-:W-:Y:S01]  /*1430*/  FFMA R48, R102, R55, R53 ;  /* 0x0000003766307223 */ /* 0x000fe20000000035 */
[----:B------:R-:W-:Y:S02]  /*1440*/  FFMA R71, R13, R49, R112 ;  /* 0x000000310d477223 */ /* 0x000fe40000000070 */
[----:B------:R-:W4:Y:S01]  /*1450*/  LDS.128 R52, [UR9+0x260] ;  /* 0x00026009ff347984 */ /* 0x000f220008000c00 */
[----:B0-----:R-:W-:Y:S01]  /*1460*/  FFMA R49, R107, R40, R48 ;  /* 0x000000286b317223 */ /* 0x001fe20000000030 */
[----:B------:R-:W-:Y:S01]  /*1470*/  FFMA R100, R120, R61, R105 ;  /* 0x0000003d78647223 */ /* 0x000fe20000000069 */
[----:B-1----:R-:W-:Y:S01]  /*1480*/  FMUL R40, R36, R103 ;  /* 0x0000006724287220 */ /* 0x002fe20000400000 */
[C---:B------:R-:W-:Y:S01]  /*1490*/  FFMA R117, R13.reuse, R50, R64 ;  /* 0x000000320d757223 */ /* 0x040fe20000000040 */
[----:B------:R-:W-:Y:S01]  /*14a0*/  FFMA R116, R13, R51, R116 ;  /* 0x000000330d747223 */ /* 0x000fe20000000074 */
[----:B------:R-:W-:Y:S01]  /*14b0*/  FFMA R105, R120, R62, R125 ;  /* 0x0000003e78697223 */ /* 0x000fe2000000007d */
[----:B------:R-:W-:-:S02]  /*14c0*/  FFMA R36, R100, R41, R49 ;  /* 0x0000002964247223 */ /* 0x000fc40000000031 */
[----:B------:R-:W0:Y:S01]  /*14d0*/  LDS.128 R48, [UR9+0x440] ;  /* 0x00044009ff307984 */ /* 0x000e220008000c00 */
[----:B------:R-:W-:Y:S01]  /*14e0*/  FFMA R98, R120, R63, R98 ;  /* 0x0000003f78627223 */ /* 0x000fe20000000062 */
[----:B------:R-:W-:Y:S01]  /*14f0*/  FFMA R41, R105, R42, R36 ;  /* 0x0000002a69297223 */ /* 0x000fe20000000024 */
[----:B------:R-:W-:Y:S01]  /*1500*/  FMUL R108, R37, R108 ;  /* 0x0000006c256c7220 */ /* 0x000fe20000400000 */
[----:B------:R-:W-:Y:S01]  /*1510*/  FMUL R125, R38, R119 ;  /* 0x00000077267d7220 */ /* 0x000fe20000400000 */
[----:B------:R-:W-:Y:S01]  /*1520*/  FMUL R104, R39, R104 ;  /* 0x0000006827687220 */ /* 0x000fe20000400000 */
[----:B------:R-:W-:Y:S01]  /*1530*/  FFMA R115, R120, R24, R115 ;  /* 0x0000001878737223 */ /* 0x000fe20000000073 */
[----:B------:R-:W1:Y:S01]  /*1540*/  LDS.128 R36, [UR9+0x40] ;  /* 0x00004009ff247984 */ /* 0x000e620008000c00 */
[----:B------:R-:W-:Y:S01]  /*1550*/  FFMA R24, R98, R43, R41 ;  /* 0x0000002b62187223 */ /* 0x000fe20000000029 */
[C---:B------:R-:W-:Y:S01]  /*1560*/  FFMA R106, R120.reuse, R25, R69 ;  /* 0x00000019786a7223 */ /* 0x040fe20000000045 */
[----:B------:R-:W-:Y:S01]  /*1570*/  FFMA R113, R120, R26, R113 ;  /* 0x0000001a78717223 */ /* 0x000fe20000000071 */
[----:B--2---:R-:W-:Y:S01]  /*1580*/  FFMA R103, R13, R44, R40 ;  /* 0x0000002c0d677223 */ /* 0x004fe20000000028 */
[----:B------:R-:W-:Y:S01]  /*1590*/  FFMA R25, R115, R20, R24 ;  /* 0x0000001473197223 */ /* 0x000fe20000000018 */
[----:B------:R-:W2:Y:S03]  /*15a0*/  LDS.128 R40, [UR9+0x450] ;  /* 0x00045009ff287984 */ /* 0x000ea60008000c00 */
[----:B------:R-:W-:Y:S01]  /*15b0*/  FFMA R24, R106, R21, R25 ;  /* 0x000000156a187223 */ /* 0x000fe20000000019 */
[C---:B------:R-:W-:Y:S01]  /*15c0*/  FFMA R114, R120.reuse, R27, R67 ;  /* 0x0000001b78727223 */ /* 0x040fe20000000043 */
[C---:B---3--:R-:W-:Y:S01]  /*15d0*/  FFMA R109, R120.reuse, R28, R109 ;  /* 0x0000001c786d7223 */ /* 0x048fe2000000006d */
[C---:B------:R-:W-:Y:S01]  /*15e0*/  FFMA R110, R120.reuse, R29, R110 ;  /* 0x0000001d786e7223 */ /* 0x040fe2000000006e */
[----:B------:R-:W-:Y:S01]  /*15f0*/  FFMA R21, R113, R22, R24 ;  /* 0x0000001671157223 */ /* 0x000fe20000000018 */
[----:B------:R-:W-:Y:S01]  /*1600*/  FFMA R121, R120, R30, R121 ;  /* 0x0000001e78797223 */ /* 0x000fe20000000079 */
[----:B------:R-:W-:Y:S02]  /*1610*/  LDS.128 R24, [UR9+0x50] ;  /* 0x00005009ff187984 */ /* 0x000fe40008000c00 */
[----:B------:R-:W-:Y:S01]  /*1620*/  FFMA R22, R114, R23, R21 ;  /* 0x0000001772167223 */ /* 0x000fe20000000015 */
[----:B----4-:R-:W-:Y:S01]  /*1630*/  FMUL R20, R32, R95 ;  /* 0x0000005f20147220 */ /* 0x010fe20000400000 */
[----:B------:R-:W3:Y:S02]  /*1640*/  LDS.128 R60, [UR9+0x170] ;  /* 0x00017009ff3c7984 */ /* 0x000ee40008000c00 */
[----:B------:R-:W-:Y:S01]  /*1650*/  FFMA R21, R109, R56, R22 ;  /* 0x000000386d157223 */ /* 0x000fe20000000016 */
[----:B------:R-:W-:-:S03]  /*1660*/  FFMA R95, R13, R52, R20 ;  /* 0x000000340d5f7223 */ /* 0x000fc60000000014 */
[----:B------:R-:W-:Y:S02]  /*1670*/  FFMA R28, R110, R57, R21 ;  /* 0x000000396e1c7223 */ /* 0x000fe40000000015 */
[----:B------:R-:W4:Y:S01]  /*1680*/  LDS.128 R20, [UR9+0x460] ;  /* 0x00046009ff147984 */ /* 0x000f220008000c00 */
[----:B------:R-:W-:Y:S01]  /*1690*/  FMUL R92, R33, R92 ;  /* 0x0000005c215c7220 */ /* 0x000fe20000400000 */
[----:B------:R-:W-:Y:S01]  /*16a0*/  FMUL R64, R34, R99 ;  /* 0x0000006322407220 */ /* 0x000fe20000400000 */
[----:B------:R-:W-:Y:S01]  /*16b0*/  FMUL R96, R35, R96 ;  /* 0x0000006023607220 */ /* 0x000fe20000400000 */
[C---:B------:R-:W-:Y:S01]  /*16c0*/  FFMA R118, R120.reuse, R31, R65 ;  /* 0x0000001f78767223 */ /* 0x040fe20000000041 */
[----:B------:R-:W-:Y:S01]  /*16d0*/  FFMA R57, R121, R58, R28 ;  /* 0x0000003a79397223 */ /* 0x000fe2000000001c */
[C---:B------:R-:W-:Y:S01]  /*16e0*/  FFMA R119, R13.reuse, R45, R108 ;  /* 0x0000002d0d777223 */ /* 0x040fe2000000006c */
[C---:B------:R-:W-:Y:S01]  /*16f0*/  FFMA R125, R13.reuse, R46, R125 ;  /* 0x0000002e0d7d7223 */ /* 0x040fe2000000007d */
[----:B------:R-:W-:Y:S01]  /*1700*/  FFMA R69, R13, R47, R104 ;  /* 0x0000002f0d457223 */ /* 0x000fe20000000068 */
[----:B------:R-:W4:Y:S01]  /*1710*/  LDS.128 R32, [UR9+0x180] ;  /* 0x00018009ff207984 */ /* 0x000f220008000c00 */
[----:B0-----:R-:W-:-:S03]  /*1720*/  FFMA R111, R120, R48, R111 ;  /* 0x00000030786f7223 */ /* 0x001fc6000000006f */
[----:B------:R-:W0:Y:S01]  /*1730*/  LDS.128 R28, [UR9+0x60] ;  /* 0x00006009ff1c7984 */ /* 0x000e220008000c00 */
[----:B------:R-:W-:-:S03]  /*1740*/  FFMA R48, R118, R59, R57 ;  /* 0x0000003b76307223 */ /* 0x000fc60000000039 */
[----:B------:R-:W0:Y:S01]  /*1750*/  LDS.128 R44, [UR9+0x270] ;  /* 0x00027009ff2c7984 */ /* 0x000e220008000c00 */
[C---:B------:R-:W-:Y:S01]  /*1760*/  FFMA R112, R120.reuse, R49, R71 ;  /* 0x0000003178707223 */ /* 0x040fe20000000047 */
[----:B-1----:R-:W-:Y:S01]  /*1770*/  FFMA R49, R111, R36, R48 ;  /* 0x000000246f317223 */ /* 0x002fe20000000030 */
[----:B------:R-:W-:Y:S01]  /*1780*/  FFMA R117, R120, R50, R117 ;  /* 0x0000003278757223 */ /* 0x000fe20000000075 */
[----:B------:R-:W1:Y:S02]  /*1790*/  LDS.128 R56, [UR9+0x470] ;  /* 0x00047009ff387984 */ /* 0x000e640008000c00 */
[----:B------:R-:W-:Y:S01]  /*17a0*/  FFMA R36, R112, R37, R49 ;  /* 0x0000002570247223 */ /* 0x000fe20000000031 */
[C---:B------:R-:W-:Y:S01]  /*17b0*/  FFMA R92, R13.reuse, R53, R92 ;  /* 0x000000350d5c7223 */ /* 0x040fe2000000005c */
[C---:B------:R-:W-:Y:S01]  /*17c0*/  FFMA R99, R13.reuse, R54, R64 ;  /* 0x000000360d637223 */ /* 0x040fe20000000040 */
[----:B------:R-:W-:Y:S01]  /*17d0*/  FFMA R96, R13, R55, R96 ;  /* 0x000000370d607223 */ /* 0x000fe20000000060 */
[----:B------:R-:W-:Y:S01]  /*17e0*/  FFMA R116, R120, R51, R116 ;  /* 0x0000003378747223 */ /* 0x000fe20000000074 */
[----:B------:R-:W1:Y:S01]  /*17f0*/  LDS.128 R52, [UR9+0x280] ;  /* 0x00028009ff347984 */ /* 0x000e620008000c00 */
[----:B------:R-:W-:-:S03]  /*1800*/  FFMA R37, R117, R38, R36 ;  /* 0x0000002675257223 */ /* 0x000fc60000000024 */
[----:B------:R-:W1:Y:S01]  /*1810*/  LDS.128 R48, [UR9+0x70] ;  /* 0x00007009ff307984 */ /* 0x000e620008000c00 */
[----:B--2---:R-:W-:Y:S01]  /*1820*/  FFMA R103, R120, R40, R103 ;  /* 0x0000002878677223 */ /* 0x004fe20000000067 */
[----:B------:R-:W-:Y:S01]  /*1830*/  FFMA R36, R116, R39, R37 ;  /* 0x0000002774247223 */ /* 0x000fe20000000025 */
[C---:B------:R-:W-:Y:S01]  /*1840*/  FFMA R108, R120.reuse, R41, R119 ;  /* 0x00000029786c7223 */ /* 0x040fe20000000077 */
[----:B------:R-:W-:Y:S01]  /*1850*/  FFMA R104, R120, R43, R69 ;  /* 0x0000002b78687223 */ /* 0x000fe20000000045 */
[----:B---3--:R-:W-:Y:S01]  /*1860*/  FMUL R60, R60, R91 ;  /* 0x0000005b3c3c7220 */ /* 0x008fe20000400000 */
[----:B------:R-:W-:Y:S01]  /*1870*/  FFMA R37, R103, R24, R36 ;  /* 0x0000001867257223 */ /* 0x000fe20000000024 */
[C---:B------:R-:W-:Y:S01]  /*1880*/  FFMA R119, R120.reuse, R42, R125 ;  /* 0x0000002a78777223 */ /* 0x040fe2000000007d */
[----:B----4-:R-:W-:Y:S01]  /*1890*/  FFMA R95, R120, R20, R95 ;  /* 0x00000014785f7223 */ /* 0x010fe2000000005f */
[----:B------:R-:W-:Y:S01]  /*18a0*/  FMUL R88, R61, R88 ;  /* 0x000000583d587220 */ /* 0x000fe20000400000 */
[----:B------:R-:W-:Y:S01]  /*18b0*/  FFMA R40, R108, R25, R37 ;  /* 0x000000196c287223 */ /* 0x000fe20000000025 */
[----:B------:R-:W-:Y:S01]  /*18c0*/  FMUL R93, R62, R93 ;  /* 0x0000005d3e5d7220 */ /* 0x000fe20000400000 */
[----:B------:R-:W2:Y:S02]  /*18d0*/  LDS.128 R36, [UR9+0x480] ;  /* 0x00048009ff247984 */ /* 0x000ea40008000c00 */
[----:B------:R-:W-:-:S02]  /*18e0*/  FFMA R25, R119, R26, R40 ;  /* 0x0000001a77197223 */ /* 0x000fc40000000028 */
[----:B------:R-:W-:Y:S01]  /*18f0*/  LDS.128 R40, [UR9+0x80] ;  /* 0x00008009ff287984 */ /* 0x000fe20008000c00 */
[----:B------:R-:W-:Y:S01]  /*1900*/  FMUL R90, R63, R90 ;  /* 0x0000005a3f5a7220 */ /* 0x000fe20000400000 */
[----:B------:R-:W-:Y:S01]  /*1910*/  FFMA R20, R104, R27, R25 ;  /* 0x0000001b68147223 */ /* 0x000fe20000000019 */
[----:B------:R-:W-:Y:S01]  /*1920*/  FFMA R92, R120, R21, R92 ;  /* 0x00000015785c7223 */ /* 0x000fe2000000005c */
[----:B------:R-:W3:Y:S01]  /*1930*/  LDS.128 R64, [UR9+0x190] ;  /* 0x00019009ff407984 */ /* 0x000ee20008000c00 */
[----:B------:R-:W-:Y:S01]  /*1940*/  FMUL R24, R32, R89 ;  /* 0x0000005920187220 */ /* 0x000fe20000400000 */
[----:B------:R-:W-:Y:S01]  /*1950*/  FMUL R84, R33, R84 ;  /* 0x0000005421547220 */ /* 0x000fe20000400000 */
[----:B------:R-:W-:Y:S01]  /*1960*/  FMUL R26, R34, R87 ;  /* 0x00000057221a7220 */ /* 0x000fe20000400000 */
[----:B------:R-:W-:Y:S01]  /*1970*/  FMUL R86, R35, R86 ;  /* 0x0000005623567220 */ /* 0x000fe20000400000 */
[----:B0-----:R-:W-:Y:S01]  /*1980*/  FFMA R21, R95, R28, R20 ;  /* 0x0000001c5f157223 */ /* 0x001fe20000000014 */
[C---:B------:R-:W-:Y:S01]  /*1990*/  FFMA R91, R13.reuse, R44, R60 ;  /* 0x0000002c0d5b7223 */ /* 0x040fe2000000003c */
[C---:B------:R-:W-:Y:S01]  /*19a0*/  FFMA R88, R13.reuse, R45, R88 ;  /* 0x0000002d0d587223 */ /* 0x040fe20000000058 */
[C---:B------:R-:W-:Y:S01]  /*19b0*/  FFMA R93, R13.reuse, R46, R93 ;  /* 0x0000002e0d5d7223 */ /* 0x040fe2000000005d */
[----:B------:R-:W-:Y:S01]  /*19c0*/  FFMA R71, R13, R47, R90 ;  /* 0x0000002f0d477223 */ /* 0x000fe2000000005a */
[----:B------:R-:W0:Y:S01]  /*19d0*/  LDS.128 R32, [UR9+0x1a0] ;  /* 0x0001a009ff207984 */ /* 0x000e220008000c00 */
[----:B------:R-:W-:Y:S01]  /*19e0*/  FFMA R99, R120, R22, R99 ;  /* 0x0000001678637223 */ /* 0x000fe20000000063 */
[----:B------:R-:W-:-:S02]  /*19f0*/  FFMA R20, R92, R29, R21 ;  /* 0x0000001d5c147223 */ /* 0x000fc40000000015 */
[----:B------:R-:W4:Y:S01]  /*1a00*/  LDS.128 R44, [UR9+0x290] ;  /* 0x00029009ff2c7984 */ /* 0x000f220008000c00 */
[C---:B------:R-:W-:Y:S01]  /*1a10*/  FFMA R96, R120.reuse, R23, R96 ;  /* 0x0000001778607223 */ /* 0x040fe20000000060 */
[----:B------:R-:W-:Y:S02]  /*1a20*/  FFMA R29, R99, R30, R20 ;  /* 0x0000001e631d7223 */ /* 0x000fe40000000014 */
[----:B------:R-:W4:Y:S01]  /*1a30*/  LDS.128 R60, [UR9+0x490] ;  /* 0x00049009ff3c7984 */ /* 0x000f220008000c00 */
[----:B-1----:R-:W-:Y:S01]  /*1a40*/  FFMA R91, R120, R56, R91 ;  /* 0x00000038785b7223 */ /* 0x002fe2000000005b */
[----:B------:R-:W-:Y:S02]  /*1a50*/  FFMA R28, R96, R31, R29 ;  /* 0x0000001f601c7223 */ /* 0x000fe4000000001d */
[----:B------:R-:W1:Y:S01]  /*1a60*/  LDS.128 R20, [UR9+0x90] ;  /* 0x00009009ff147984 */ /* 0x000e620008000c00 */
[C---:B------:R-:W-:Y:S01]  /*1a70*/  FFMA R89, R13.reuse, R52, R24 ;  /* 0x000000340d597223 */ /* 0x040fe20000000018 */
[----:B------:R-:W-:Y:S01]  /*1a80*/  FFMA R87, R13, R54, R26 ;  /* 0x000000360d577223 */ /* 0x000fe2000000001a */
[----:B------:R-:W-:Y:S01]  /*1a90*/  FFMA R29, R91, R48, R28 ;  /* 0x000000305b1d7223 */ /* 0x000fe2000000001c */
[----:B------:R-:W1:Y:S01]  /*1aa0*/  LDS.128 R24, [UR9+0x2a0] ;  /* 0x0002a009ff187984 */ /* 0x000e620008000c00 */
[C---:B------:R-:W-:Y:S01]  /*1ab0*/  FFMA R88, R120.reuse, R57, R88 ;  /* 0x0000003978587223 */ /* 0x040fe20000000058 */
[----:B------:R-:W-:-:S03]  /*1ac0*/  FFMA R93, R120, R58, R93 ;  /* 0x0000003a785d7223 */ /* 0x000fc6000000005d */
[----:B------:R-:W-:Y:S02]  /*1ad0*/  FFMA R48, R88, R49, R29 ;  /* 0x0000003158307223 */ /* 0x000fe4000000001d */
[----:B------:R-:W1:Y:S01]  /*1ae0*/  LDS.128 R28, [UR9+0x4a0] ;  /* 0x0004a009ff1c7984 */ /* 0x000e620008000c00 */
[C---:B------:R-:W-:Y:S01]  /*1af0*/  FFMA R90, R120.reuse, R59, R71 ;  /* 0x0000003b785a7223 */ /* 0x040fe20000000047 */
[----:B------:R-:W-:Y:S02]  /*1b00*/  FFMA R49, R93, R50, R48 ;  /* 0x000000325d317223 */ /* 0x000fe40000000030 */
[----:B------:R-:W1:Y:S01]  /*1b10*/  LDS.128 R56, [UR9+0xa0] ;  /* 0x0000a009ff387984 */ /* 0x000e620008000c00 */
[C---:B------:R-:W-:Y:S01]  /*1b20*/  FFMA R84, R13.reuse, R53, R84 ;  /* 0x000000350d547223 */ /* 0x040fe20000000054 */
[----:B------:R-:W-:Y:S01]  /*1b30*/  FFMA R69, R13, R55, R86 ;  /* 0x000000370d457223 */ /* 0x000fe20000000056 */
[----:B--2---:R-:W-:Y:S01]  /*1b40*/  FFMA R89, R120, R36, R89 ;  /* 0x0000002478597223 */ /* 0x004fe20000000059 */
[----:B------:R-:W2:Y:S01]  /*1b50*/  LDS.128 R52, [UR9+0x1b0] ;  /* 0x0001b009ff347984 */ /* 0x000ea20008000c00 */
[----:B------:R-:W-:Y:S01]  /*1b60*/  FFMA R36, R90, R51, R49 ;  /* 0x000000335a247223 */ /* 0x000fe20000000031 */
[----:B------:R-:W-:Y:S01]  /*1b70*/  FFMA R84, R120, R37, R84 ;  /* 0x0000002578547223 */ /* 0x000fe20000000054 */
[----:B---3--:R-:W-:Y:S01]  /*1b80*/  FMUL R64, R64, R85 ;  /* 0x0000005540407220 */ /* 0x008fe20000400000 */
[----:B------:R-:W-:Y:S01]  /*1b90*/  FMUL R82, R65, R82 ;  /* 0x0000005241527220 */ /* 0x000fe20000400000 */
[----:B------:R-:W-:Y:S01]  /*1ba0*/  FFMA R37, R89, R40, R36 ;  /* 0x0000002859257223 */ /* 0x000fe20000000024 */
[----:B------:R-:W-:Y:S01]  /*1bb0*/  FMUL R66, R66, R83 ;  /* 0x0000005342427220 */ /* 0x000fe20000400000 */
[----:B------:R-:W-:Y:S01]  /*1bc0*/  FMUL R80, R67, R80 ;  /* 0x0000005043507220 */ /* 0x000fe20000400000 */
[----:B------:R-:W-:Y:S01]  /*1bd0*/  FFMA R87, R120, R38, R87 ;  /* 0x0000002678577223 */ /* 0x000fe20000000057 */
[----:B------:R-:W-:Y:S01]  /*1be0*/  FFMA R36, R84, R41, R37 ;  /* 0x0000002954247223 */ /* 0x000fe20000000025 */
[----:B------:R-:W3:Y:S01]  /*1bf0*/  LDS.128 R48, [UR9+0x2b0] ;  /* 0x0002b009ff307984 */ /* 0x000ee20008000c00 */
[----:B0-----:R-:W-:Y:S01]  /*1c00*/  FMUL R78, R33, R78 ;  /* 0x0000004e214e7220 */ /* 0x001fe20000400000 */
[----:B------:R-:W-:Y:S01]  /*1c10*/  FFMA R86, R120, R39, R69 ;  /* 0x0000002778567223 */ /* 0x000fe20000000045 */
[C---:B----4-:R-:W-:Y:S01]  /*1c20*/  FFMA R85, R13.reuse, R44, R64 ;  /* 0x0000002c0d557223 */ /* 0x050fe20000000040 */
[C---:B------:R-:W-:Y:S01]  /*1c30*/  FFMA R67, R13.reuse, R45, R82 ;  /* 0x0000002d0d437223 */ /* 0x040fe20000000052 */
[C---:B------:R-:W-:Y:S01]  /*1c40*/  FFMA R83, R13.reuse, R46, R66 ;  /* 0x0000002e0d537223 */ /* 0x040fe20000000042 */
[----:B------:R-:W-:Y:S01]  /*1c50*/  FFMA R65, R13, R47, R80 ;  /* 0x0000002f0d417223 */ /* 0x000fe20000000050 */
[----:B------:R-:W-:Y:S01]  /*1c60*/  FFMA R33, R87, R42, R36 ;  /* 0x0000002a57217223 */ /* 0x000fe20000000024 */
[----:B------:R-:W0:Y:S01]  /*1c70*/  LDS.128 R44, [UR9+0x4b0] ;  /* 0x0004b009ff2c7984 */ /* 0x000e220008000c00 */
[----:B------:R-:W-:Y:S01]  /*1c80*/  FMUL R79, R34, R79 ;  /* 0x0000004f224f7220 */ /* 0x000fe20000400000 */
[----:B------:R-:W-:Y:S01]  /*1c90*/  FFMA R85, R120, R60, R85 ;  /* 0x0000003c78557223 */ /* 0x000fe20000000055 */
[----:B------:R-:W-:Y:S01]  /*1ca0*/  FFMA R34, R86, R43, R33 ;  /* 0x0000002b56227223 */ /* 0x000fe20000000021 */
[----:B------:R-:W4:Y:S01]  /*1cb0*/  LDS.128 R36, [UR9+0xb0] ;  /* 0x0000b009ff247984 */ /* 0x000f220008000c00 */
[----:B------:R-:W-:Y:S01]  /*1cc0*/  FFMA R82, R120, R61, R67 ;  /* 0x0000003d78527223 */ /* 0x000fe20000000043 */
[----:B------:R-:W-:Y:S01]  /*1cd0*/  FMUL R32, R32, R81 ;  /* 0x0000005120207220 */ /* 0x000fe20000400000 */
[----:B-1----:R-:W-:Y:S01]  /*1ce0*/  FFMA R61, R85, R20, R34 ;  /* 0x00000014553d7223 */ /* 0x002fe20000000022 */
[----:B------:R-:W1:Y:S01]  /*1cf0*/  LDS.128 R40, [UR9+0x1c0] ;  /* 0x0001c009ff287984 */ /* 0x000e620008000c00 */
[----:B------:R-:W-:Y:S01]  /*1d00*/  FFMA R83, R120, R62, R83 ;  /* 0x0000003e78537223 */ /* 0x000fe20000000053 */
[----:B------:R-:W-:Y:S01]  /*1d10*/  FMUL R76, R35, R76 ;  /* 0x0000004c234c7220 */ /* 0x000fe20000400000 */
[----:B------:R-:W-:Y:S01]  /*1d20*/  FFMA R20, R82, R21, R61 ;  /* 0x0000001552147223 */ /* 0x000fe2000000003d */
[----:B------:R-:W-:Y:S01]  /*1d30*/  FFMA R81, R13, R24, R32 ;  /* 0x000000180d517223 */ /* 0x000fe20000000020 */
[----:B------:R-:W-:Y:S01]  /*1d40*/  LDS.128 R68, [UR9+0x4c0] ;  /* 0x0004c009ff447984 */ /* 0x000fe20008000c00 */
[----:B------:R-:W-:Y:S01]  /*1d50*/  FFMA R80, R120, R63, R65 ;  /* 0x0000003f78507223 */ /* 0x000fe20000000041 */
[----:B------:R-:W-:-:S02]  /*1d60*/  FFMA R21, R83, R22, R20 ;  /* 0x0000001653157223 */ /* 0x000fc40000000014 */
[----:B------:R-:W1:Y:S01]  /*1d70*/  LDS.128 R32, [UR9+0x2c0] ;  /* 0x0002c009ff207984 */ /* 0x000e620008000c00 */
[C---:B------:R-:W-:Y:S01]  /*1d80*/  FFMA R78, R13.reuse, R25, R78 ;  /* 0x000000190d4e7223 */ /* 0x040fe2000000004e */
[----:B------:R-:W-:Y:S01]  /*1d90*/  FFMA R81, R120, R28, R81 ;  /* 0x0000001c78517223 */ /* 0x000fe20000000051 */
[----:B------:R-:W-:Y:S01]  /*1da0*/  FFMA R20, R80, R23, R21 ;  /* 0x0000001750147223 */ /* 0x000fe20000000015 */
[C---:B------:R-:W-:Y:S01]  /*1db0*/  FFMA R79, R13.reuse, R26, R79 ;  /* 0x0000001a0d4f7223 */ /* 0x040fe2000000004f */
[----:B------:R-:W-:Y:S01]  /*1dc0*/  FFMA R76, R13, R27, R76 ;  /* 0x0000001b0d4c7223 */ /* 0x000fe2000000004c */
[----:B------:R-:W-:Y:S01]  /*1dd0*/  FFMA R78, R120, R29, R78 ;  /* 0x0000001d784e7223 */ /* 0x000fe2000000004e */
[----:B------:R-:W1:Y:S01]  /*1de0*/  LDS.128 R24, [UR9+0xc0] ;  /* 0x0000c009ff187984 */ /* 0x000e620008000c00 */
[----:B------:R-:W-:Y:S01]  /*1df0*/  FFMA R29, R81, R56, R20 ;  /* 0x00000038511d7223 */ /* 0x000fe20000000014 */
[----:B--2---:R-:W-:Y:S02]  /*1e00*/  FMUL R60, R52, R77 ;  /* 0x0000004d343c7220 */ /* 0x004fe40000400000 */
[----:B------:R-:W2:Y:S01]  /*1e10*/  LDS.128 R20, [UR9+0x1d0] ;  /* 0x0001d009ff147984 */ /* 0x000ea20008000c00 */
[----:B------:R-:W-:Y:S01]  /*1e20*/  FFMA R79, R120, R30, R79 ;  /* 0x0000001e784f7223 */ /* 0x000fe2000000004f */
[----:B------:R-:W-:Y:S01]  /*1e30*/  FFMA R52, R78, R57, R29 ;  /* 0x000000394e347223 */ /* 0x000fe2000000001d */
[C---:B------:R-:W-:Y:S01]  /*1e40*/  FFMA R76, R120.reuse, R31, R76 ;  /* 0x0000001f784c7223 */ /* 0x040fe2000000004c */
[----:B------:R-:W-:Y:S04]  /*1e50*/  LDS.128 R64, [UR9+0x4d0] ;  /* 0x0004d009ff407984 */ /* 0x000fe80008000c00 */
[----:B------:R-:W2:Y:S01]  /*1e60*/  LDS.128 R28, [UR9+0x2d0] ;  /* 0x0002d009ff1c7984 */ /* 0x000ea20008000c00 */
[----:B------:R-:W-:Y:S01]  /*1e70*/  FMUL R74, R53, R74 ;  /* 0x0000004a354a7220 */ /* 0x000fe20000400000 */
[----:B---3--:R-:W-:Y:S01]  /*1e80*/  FFMA R77, R13, R48, R60 ;  /* 0x000000300d4d7223 */ /* 0x008fe2000000003c */
[----:B------:R-:W-:Y:S01]  /*1e90*/  FFMA R53, R79, R58, R52 ;  /* 0x0000003a4f357223 */ /* 0x000fe20000000034 */
[----:B------:R-:W3:Y:S01]  /*1ea0*/  LDS.128 R60, [UR9+0xd0] ;  /* 0x0000d009ff3c7984 */ /* 0x000ee20008000c00 */
[----:B------:R-:W-:Y:S01]  /*1eb0*/  FFMA R49, R13, R49, R74 ;  /* 0x000000310d317223 */ /* 0x000fe2000000004a */
[----:B0-----:R-:W-:Y:S01]  /*1ec0*/  FFMA R77, R120, R44, R77 ;  /* 0x0000002c784d7223 */ /* 0x001fe2000000004d */
[----:B------:R-:W-:Y:S01]  /*1ed0*/  FMUL R54, R54, R75 ;  /* 0x0000004b36367220 */ /* 0x000fe20000400000 */
[----:B------:R-:W-:Y:S01]  /*1ee0*/  FMUL R72, R55, R72 ;  /* 0x0000004837487220 */ /* 0x000fe20000400000 */
[----:B------:R-:W-:-:S02]  /*1ef0*/  FFMA R44, R76, R59, R53 ;  /* 0x0000003b4c2c7223 */ /* 0x000fc40000000035 */
[----:B------:R-:W0:Y:S01]  /*1f00*/  LDS.128 R56, [UR9+0x1e0] ;  /* 0x0001e009ff387984 */ /* 0x000e220008000c00 */
[----:B------:R-:W-:Y:S01]  /*1f10*/  FFMA R74, R120, R45, R49 ;  /* 0x0000002d784a7223 */ /* 0x000fe20000000031 */
[C---:B------:R-:W-:Y:S01]  /*1f20*/  FFMA R75, R13.reuse, R50, R54 ;  /* 0x000000320d4b7223 */ /* 0x040fe20000000036 */
[----:B------:R-:W-:Y:S01]  /*1f30*/  FFMA R51, R13, R51, R72 ;  /* 0x000000330d337223 */ /* 0x000fe20000000048 */
[----:B----4-:R-:W-:Y:S01]  /*1f40*/  FFMA R45, R77, R36, R44 ;  /* 0x000000244d2d7223 */ /* 0x010fe2000000002c */
[----:B------:R-:W4:Y:S01]  /*1f50*/  LDS.128 R52, [UR9+0x2e0] ;  /* 0x0002e009ff347984 */ /* 0x000f220008000c00 */
[----:B-1----:R-:W-:Y:S01]  /*1f60*/  FMUL R44, R40, R73 ;  /* 0x00000049282c7220 */ /* 0x002fe20000400000 */
[----:B------:R-:W-:Y:S01]  /*1f70*/  FFMA R75, R120, R46, R75 ;  /* 0x0000002e784b7223 */ /* 0x000fe2000000004b */
[----:B------:R-:W-:Y:S01]  /*1f80*/  FFMA R40, R74, R37, R45 ;  /* 0x000000254a287223 */ /* 0x000fe2000000002d */
[----:B------:R-:W-:Y:S01]  /*1f90*/  FFMA R72, R120, R47, R51 ;  /* 0x0000002f78487223 */ /* 0x000fe20000000033 */
[----:B------:R-:W-:Y:S01]  /*1fa0*/  FMUL R36, R41, R18 ;  /* 0x0000001229247220 */ /* 0x000fe20000400000 */
[----:B------:R-:W1:Y:S01]  /*1fb0*/  LDS.128 R48, [UR9+0x4e0] ;  /* 0x0004e009ff307984 */ /* 0x000e620008000c00 */
[----:B------:R-:W-:Y:S01]  /*1fc0*/  FMUL R18, R42, R19 ;  /* 0x000000132a127220 */ /* 0x000fe20000400000 */
[----:B------:R-:W-:Y:S01]  /*1fd0*/  FFMA R73, R13, R32, R44 ;  /* 0x000000200d497223 */ /* 0x000fe2000000002c */
[----:B------:R-:W-:Y:S01]  /*1fe0*/  FFMA R19, R75, R38, R40 ;  /* 0x000000264b137223 */ /* 0x000fe20000000028 */
[----:B------:R-:W1:Y:S01]  /*1ff0*/  LDS.128 R44, [UR9+0xe0] ;  /* 0x0000e009ff2c7984 */ /* 0x000e620008000c00 */
[----:B------:R-:W-:Y:S01]  /*2000*/  FMUL R32, R43, R16 ;  /* 0x000000102b207220 */ /* 0x000fe20000400000 */
[C---:B------:R-:W-:Y:S01]  /*2010*/  FFMA R33, R13.reuse, R33, R36 ;  /* 0x000000210d217223 */ /* 0x040fe20000000024 */
[----:B------:R-:W-:Y:S01]  /*2020*/  FFMA R73, R120, R68, R73 ;  /* 0x0000004478497223 */ /* 0x000fe20000000049 */
[----:B------:R-:W-:Y:S01]  /*2030*/  FFMA R16, R72, R39, R19 ;  /* 0x0000002748107223 */ /* 0x000fe20000000013 */
[----:B------:R-:W1:Y:S01]  /*2040*/  LDS.128 R40, [UR9+0x1f0] ;  /* 0x0001f009ff287984 */ /* 0x000e620008000c00 */
[----:B------:R-:W-:Y:S01]  /*2050*/  FFMA R19, R13, R34, R18 ;  /* 0x000000220d137223 */ /* 0x000fe20000000012 */
[----:B------:R-:W-:Y:S01]  /*2060*/  FFMA R18, R120, R69, R33 ;  /* 0x0000004578127223 */ /* 0x000fe20000000021 */
[----:B------:R-:W-:Y:S01]  /*2070*/  FFMA R33, R73, R24, R16 ;  /* 0x0000001849217223 */ /* 0x000fe20000000010 */
[----:B------:R-:W1:Y:S01]  /*2080*/  LDS.128 R36, [UR9+0x2f0] ;  /* 0x0002f009ff247984 */ /* 0x000e620008000c00 */
[----:B--2---:R-:W-:Y:S01]  /*2090*/  FMUL R16, R20, R17 ;  /* 0x0000001114107220 */ /* 0x004fe20000400000 */
[C---:B------:R-:W-:Y:S01]  /*20a0*/  FFMA R125, R13.reuse, R35, R32 ;  /* 0x000000230d7d7223 */ /* 0x040fe20000000020 */
[----:B------:R-:W-:Y:S01]  /*20b0*/  FFMA R20, R18, R25, R33 ;  /* 0x0000001912147223 */ /* 0x000fe20000000021 */
[C---:B------:R-:W-:Y:S01]  /*20c0*/  FFMA R19, R120.reuse, R70, R19 ;  /* 0x0000004678137223 */ /* 0x040fe20000000013 */
[----:B------:R-:W2:Y:S01]  /*20d0*/  LDS.128 R32, [UR9+0x4f0] ;  /* 0x0004f009ff207984 */ /* 0x000ea20008000c00 */
[----:B------:R-:W-:Y:S01]  /*20e0*/  FFMA R17, R13, R28, R16 ;  /* 0x0000001c0d117223 */ /* 0x000fe20000000010 */
[----:B------:R-:W-:Y:S01]  /*20f0*/  FMUL R2, R21, R2 ;  /* 0x0000000215027220 */ /* 0x000fe20000400000 */
[----:B------:R-:W-:Y:S01]  /*2100*/  FFMA R16, R120, R71, R125 ;  /* 0x0000004778107223 */ /* 0x000fe2000000007d */
[----:B------:R-:W-:Y:S01]  /*2110*/  FFMA R21, R19, R26, R20 ;  /* 0x0000001a13157223 */ /* 0x000fe20000000014 */
[----:B------:R-:W2:Y:S01]  /*2120*/  LDS.128 R68, [UR9+0xf0] ;  /* 0x0000f009ff447984 */ /* 0x000ea20008000c00 */
[----:B------:R-:W-:Y:S01]  /*2130*/  FMUL R20, R23, R14 ;  /* 0x0000000e17147220 */ /* 0x000fe20000400000 */
[----:B------:R-:W-:Y:S01]  /*2140*/  FMUL R15, R22, R15 ;  /* 0x0000000f160f7220 */ /* 0x000fe20000400000 */
[C---:B------:R-:W-:Y:S01]  /*2150*/  FFMA R29, R13.reuse, R29, R2 ;  /* 0x0000001d0d1d7223 */ /* 0x040fe20000000002 */
[----:B------:R-:W-:Y:S01]  /*2160*/  FFMA R17, R120, R64, R17 ;  /* 0x0000004078117223 */ /* 0x000fe20000000011 */
[----:B------:R-:W-:Y:S01]  /*2170*/  FFMA R14, R16, R27, R21 ;  /* 0x0000001b100e7223 */ /* 0x000fe20000000015 */
[----:B------:R-:W-:Y:S01]  /*2180*/  FFMA R15, R13, R30, R15 ;  /* 0x0000001e0d0f7223 */ /* 0x000fe2000000000f */
[----:B------:R-:W-:-:S02]  /*2190*/  FFMA R2, R120, R65, R29 ;  /* 0x0000004178027223 */ /* 0x000fc4000000001d */
[----:B---3--:R-:W-:Y:S01]  /*21a0*/  FFMA R21, R17, R60, R14 ;  /* 0x0000003c11157223 */ /* 0x008fe2000000000e */
[----:B------:R-:W-:Y:S01]  /*21b0*/  FFMA R31, R13, R31, R20 ;  /* 0x0000001f0d1f7223 */ /* 0x000fe20000000014 */
[----:B0-----:R-:W-:Y:S01]  /*21c0*/  FMUL R20, R57, R6 ;  /* 0x0000000639147220 */ /* 0x001fe20000400000 */
[----:B------:R-:W-:Y:S01]  /*21d0*/  FMUL R56, R56, R3 ;  /* 0x0000000338387220 */ /* 0x000fe20000400000 */
[----:B------:R-:W-:Y:S01]  /*21e0*/  FFMA R15, R120, R66, R15 ;  /* 0x00000042780f7223 */ /* 0x000fe2000000000f */
[----:B------:R-:W-:Y:S01]  /*21f0*/  FFMA R6, R2, R61, R21 ;  /* 0x0000003d02067223 */ /* 0x000fe20000000015 */
[----:B------:R-:W-:Y:S01]  /*2200*/  FMUL R21, R58, R5 ;  /* 0x000000053a157220 */ /* 0x000fe20000400000 */
[----:B----4-:R-:W-:Y:S01]  /*2210*/  FFMA R3, R13, R52, R56 ;  /* 0x000000340d037223 */ /* 0x010fe20000000038 */
[C---:B------:R-:W-:Y:S01]  /*2220*/  FFMA R14, R120.reuse, R67, R31 ;  /* 0x00000043780e7223 */ /* 0x040fe2000000001f */
[----:B------:R-:W-:Y:S01]  /*2230*/  FFMA R5, R15, R62, R6 ;  /* 0x0000003e0f057223 */ /* 0x000fe20000000006 */
[----:B------:R-:W-:Y:S01]  /*2240*/  FMUL R6, R59, R4 ;  /* 0x000000043b067220 */ /* 0x000fe20000400000 */
[C---:B------:R-:W-:Y:S01]  /*2250*/  FFMA R53, R13.reuse, R53, R20 ;  /* 0x000000350d357223 */ /* 0x040fe20000000014 */
[----:B-1----:R-:W-:Y:S01]  /*2260*/  FFMA R3, R120, R48, R3 ;  /* 0x0000003078037223 */ /* 0x002fe20000000003 */
[----:B------:R-:W-:Y:S01]  /*2270*/  FFMA R4, R14, R63, R5 ;  /* 0x0000003f0e047223 */ /* 0x000fe20000000005 */
[C---:B------:R-:W-:Y:S01]  /*2280*/  FFMA R21, R13.reuse, R54, R21 ;  /* 0x000000360d157223 */ /* 0x040fe20000000015 */
[----:B------:R-:W-:Y:S01]  /*2290*/  FFMA R55, R13, R55, R6 ;  /* 0x000000370d377223 */ /* 0x000fe20000000006 */
[C---:B------:R-:W-:Y:S01]  /*22a0*/  FFMA R6, R120.reuse, R49, R53 ;  /* 0x0000003178067223 */ /* 0x040fe20000000035 */
[----:B------:R-:W-:Y:S01]  /*22b0*/  FFMA R23, R3, R44, R4 ;  /* 0x0000002c03177223 */ /* 0x000fe20000000004 */
[----:B------:R-:W-:Y:S01]  /*22c0*/  FFMA R5, R120, R50, R21 ;  /* 0x0000003278057223 */ /* 0x000fe20000000015 */
[----:B------:R-:W-:Y:S01]  /*22d0*/  FMUL R40, R40, R11 ;  /* 0x0000000b28287220 */ /* 0x000fe20000400000 */
[----:B------:R-:W0:Y:S01]  /*22e0*/  LDC.64 R20, c[0x0][0x3c8] ;  /* 0x0000f200ff147b82 */ /* 0x000e220000000a00 */
[----:B------:R-:W-:Y:S01]  /*22f0*/  FFMA R22, R6, R45, R23 ;  /* 0x0000002d06167223 */ /* 0x000fe20000000017 */
[----:B------:R-:W-:Y:S01]  /*2300*/  FMUL R8, R41, R8 ;  /* 0x0000000829087220 */ /* 0x000fe20000400000 */
[----:B------:R-:W-:Y:S01]  /*2310*/  FFMA R11, R13, R36, R40 ;  /* 0x000000240d0b7223 */ /* 0x000fe20000000028 */
[----:B------:R-:W-:Y:S01]  /*2320*/  FFMA R4, R120, R51, R55 ;  /* 0x0000003378047223 */ /* 0x000fe20000000037 */
[----:B------:R-:W-:Y:S01]  /*2330*/  FFMA R23, R5, R46, R22 ;  /* 0x0000002e05177223 */ /* 0x000fe20000000016 */
[----:B------:R-:W-:Y:S01]  /*2340*/  FMUL R42, R42, R7 ;  /* 0x000000072a2a7220 */ /* 0x000fe20000400000 */
[----:B------:R-:W-:Y:S01]  /*2350*/  FFMA R37, R13, R37, R8 ;  /* 0x000000250d257223 */ /* 0x000fe20000000008 */
[----:B--2---:R-:W-:Y:S01]  /*2360*/  FFMA R11, R120, R32, R11 ;  /* 0x00000020780b7223 */ /* 0x004fe2000000000b */
[----:B------:R-:W-:Y:S01]  /*2370*/  FFMA R22, R4, R47, R23 ;  /* 0x0000002f04167223 */ /* 0x000fe20000000017 */
[----:B------:R-:W-:Y:S01]  /*2380*/  FMUL R10, R43, R10 ;  /* 0x0000000a2b0a7220 */ /* 0x000fe20000400000 */
[----:B------:R-:W-:Y:S01]  /*2390*/  FFMA R7, R13, R38, R42 ;  /* 0x000000260d077223 */ /* 0x000fe2000000002a */
[C---:B------:R-:W-:Y:S01]  /*23a0*/  FFMA R8, R120.reuse, R33, R37 ;  /* 0x0000002178087223 */ /* 0x040fe20000000025 */
[----:B------:R-:W-:Y:S01]  /*23b0*/  FFMA R23, R11, R68, R22 ;  /* 0x000000440b177223 */ /* 0x000fe20000000016 */
[----:B------:R-:W-:Y:S01]  /*23c0*/  FFMA R10, R13, R39, R10 ;  /* 0x000000270d0a7223 */ /* 0x000fe2000000000a */
[----:B------:R-:W-:-:S02]  /*23d0*/  FFMA R7, R120, R34, R7 ;  /* 0x0000002278077223 */ /* 0x000fc40000000007 */
[----:B------:R-:W-:Y:S01]  /*23e0*/  FFMA R22, R8, R69, R23 ;  /* 0x0000004508167223 */ /* 0x000fe20000000017 */
[----:B------:R-:W-:-:S03]  /*23f0*/  FFMA R10, R120, R35, R10 ;  /* 0x00000023780a7223 */ /* 0x000fc6000000000a */
[----:B------:R-:W-:Y:S01]  /*2400*/  FFMA R13, R7, R70, R22 ;  /* 0x00000046070d7223 */ /* 0x000fe20000000016 */
[----:B0-----:R-:W-:-:S04]  /*2410*/  IMAD.WIDE R20, R12, 0x4, R20 ;  /* 0x000000040c147825 */ /* 0x001fc800078e0214 */
[----:B------:R-:W-:Y:S01]  /*2420*/  FFMA R13, R10, R71, R13 ;  /* 0x000000470a0d7223 */ /* 0x000fe2000000000d */
[----:B------:R-:W-:-:S04]  /*2430*/  IADD3 R12, PT, PT, R12, UR12, RZ ;  /* 0x0000000c0c0c7c10 */ /* 0x000fc8000fffe0ff */
[----:B------:R0:W-:Y:S01]  /*2440*/  STG.E desc[UR10][R20.64], R13 ;  /* 0x0000000d14007986 */ /* 0x0001e2000c10190a */
[----:B------:R-:W-:-:S13]  /*2450*/  ISETP.GE.AND P0, PT, R12, R9, PT ;  /* 0x000000090c00720c */ /* 0x000fda0003f06270 */
[----:B0-----:R-:W-:Y:S05]  /*2460*/  @!P0 BRA `(.L_x_6) ;  /* 0xffffffe400008947 */ /* 0x001fea000383ffff */
.L_x_5:
        /* <DEDUP_REMOVED lines=65> */
.L_x_7:
        /* <DEDUP_REMOVED lines=16> */
.L_x_17:


//--------------------- .text._Z12rwkv_wkv_f32ILi128EEviiiiPKfS1_S1_S1_S1_S1_Pf --------------------------
	.section	.text._Z12rwkv_wkv_f32ILi128EEviiiiPKfS1_S1_S1_S1_S1_Pf,"ax",@progbits
	.align	128
.text._Z12rwkv_wkv_f32ILi128EEviiiiPKfS1_S1_S1_S1_S1_Pf:
        .type           _Z12rwkv_wkv_f32ILi128EEviiiiPKfS1_S1_S1_S1_S1_Pf,@function
        .size           _Z12rwkv_wkv_f32ILi128EEviiiiPKfS1_S1_S1_S1_S1_Pf,(.L_x_18 - _Z12rwkv_wkv_f32ILi128EEviiiiPKfS1_S1_S1_S1_S1_Pf)
        .other          _Z12rwkv_wkv_f32ILi128EEviiiiPKfS1_S1_S1_S1_S1_Pf,@"STO_CUDA_ENTRY STV_DEFAULT"
_Z12rwkv_wkv_f32ILi128EEviiiiPKfS1_S1_S1_S1_S1_Pf:
[----:B------:R-:W0:Y:S08]  /*0000*/  LDC R1, c[0x0][0x37c] ;  /* 0x0000df00ff017b82 */ /* 0x000e300000000800 */
[----:B------:R-:W1:Y:S01]  /*0010*/  LDC R7, c[0x0][0x38c] ;  /* 0x0000e300ff077b82 */ /* 0x000e620000000800 */
[----:B------:R-:W2:Y:S01]  /*0020*/  S2R R4, SR_CTAID.X ;  /* 0x0000000000047919 */ /* 0x000ea20000002500 */
[----:B------:R-:W3:Y:S01]  /*0030*/  LDCU UR4, c[0x0][0x388] ;  /* 0x00007100ff0477ac */ /* 0x000ee20008000800 */
[----:B0-----:R-:W-:Y:S01]  /*0040*/  IADD3 R1, PT, PT, R1, -0x200, RZ ;  /* 0xfffffe0001017810 */ /* 0x001fe20007ffe0ff */
[----:B------:R-:W0:Y:S01]  /*0050*/  S2R R137, SR_TID.X ;  /* 0x0000000000897919 */ /* 0x000e220000002100 */
[----:B------:R-:W4:Y:S03]  /*0060*/  LDCU UR6, c[0x0][0x388] ;  /* 0x00007100ff0677ac */ /* 0x000f260008000800 */
[----:B------:R-:W5:Y:S08]  /*0070*/  LDC.64 R132, c[0x0][0x3b8] ;  /* 0x0000ee00ff847b82 */ /* 0x000f700000000a00 */
[----:B------:R-:W4:Y:S01]  /*0080*/  LDC.64 R140, c[0x0][0x3a8] ;  /* 0x0000ea00ff8c7b82 */ /* 0x000f220000000a00 */
[----:B-1----:R-:W-:-:S07]  /*0090*/  IABS R5, R7 ;  /* 0x0000000700057213 */ /* 0x002fce0000000000 */
[----:B------:R-:W1:Y:S01]  /*00a0*/  LDC.64 R134, c[0x0][0x380] ;  /* 0x0000e000ff867b82 */ /* 0x000e620000000a00 */
[----:B------:R-:W3:Y:S08]  /*00b0*/  I2F.RP R0, R5 ;  /* 0x0000000500007306 */ /* 0x000ef00000209400 */
[----:B---3--:R-:W3:Y:S02]  /*00c0*/  MUFU.RCP R0, R0 ;  /* 0x0000000000007308 */ /* 0x008ee40000001000 */
[----:B---3--:R-:W-:-:S06]  /*00d0*/  IADD3 R2, PT, PT, R0, 0xffffffe, RZ ;  /* 0x0ffffffe00027810 */ /* 0x008fcc0007ffe0ff */
[----:B------:R3:W2:Y:S02]  /*00e0*/  F2I.FTZ.U32.TRUNC.NTZ R3, R2 ;  /* 0x0000000200037305 */ /* 0x0006a4000021f000 */
[----:B---3--:R-:W-:Y:S01]  /*00f0*/  HFMA2 R2, -RZ, RZ, 0, 0 ;  /* 0x00000000ff027431 */ /* 0x008fe200000001ff */
[----:B--2---:R-:W-:-:S05]  /*0100*/  IADD3 R6, PT, PT, RZ, -R3, RZ ;  /* 0x80000003ff067210 */ /* 0x004fca0007ffe0ff */
[----:B------:R-:W-:Y:S01]  /*0110*/  IMAD R9, R6, R5, RZ ;  /* 0x0000000506097224 */ /* 0x000fe200078e02ff */
[----:B------:R-:W-:-:S03]  /*0120*/  IABS R6, R4 ;  /* 0x0000000400067213 */ /* 0x000fc60000000000 */
[----:B------:R-:W-:-:S06]  /*0130*/  IMAD.HI.U32 R3, R3, R9, R2 ;  /* 0x0000000903037227 */ /* 0x000fcc00078e0002 */
[----:B------:R-:W-:-:S04]  /*0140*/  IMAD.HI.U32 R3, R3, R6, RZ ;  /* 0x0000000603037227 */ /* 0x000fc800078e00ff */
[----:B------:R-:W-:-:S04]  /*0150*/  IMAD.MOV R0, RZ, RZ, -R3 ;  /* 0x000000ffff007224 */ /* 0x000fc800078e0a03 */
        /* <DEDUP_REMOVED lines=9> */
[----:B------:R-:W-:Y:S01]  /*01f0*/  @!P1 IMAD.MOV R3, RZ, RZ, -R3 ;  /* 0x000000ffff039224 */ /* 0x000fe200078e0a03 */
[----:B------:R-:W-:-:S04]  /*0200*/  @!P2 LOP3.LUT R3, RZ, R7, RZ, 0x33, !PT ;  /* 0x00000007ff03a212 */ /* 0x000fc800078e33ff */
[C---:B------:R-:W-:Y:S01]  /*0210*/  IADD3 R0, PT, PT, -R3.reuse, RZ, RZ ;  /* 0x000000ff03007210 */ /* 0x040fe20007ffe1ff */
[----:B------:R-:W-:Y:S01]  /*0220*/  IMAD R136, R3, UR4, RZ ;  /* 0x0000000403887c24 */ /* 0x000fe2000f8e02ff */
[----:B------:R-:W2:Y:S03]  /*0230*/  LDCU.64 UR4, c[0x0][0x358] ;  /* 0x00006b00ff0477ac */ /* 0x000ea60008000a00 */
[----:B------:R-:W-:Y:S01]  /*0240*/  IMAD R0, R7, R0, R4 ;  /* 0x0000000007007224 */ /* 0x000fe200078e0204 */
[----:B0-----:R-:W-:-:S04]  /*0250*/  LEA R2, R136, R137, 0x7 ;  /* 0x0000008988027211 */ /* 0x001fc800078e38ff */
[C---:B------:R-:W-:Y:S02]  /*0260*/  LEA R2, R0.reuse, R2, 0xe ;  /* 0x0000000200027211 */ /* 0x040fe400078e70ff */
[----:B------:R-:W-:-:S03]  /*0270*/  LEA R139, R0, R137, 0x7 ;  /* 0x00000089008b7211 */ /* 0x000fc600078e38ff */
[----:B-----5:R-:W-:-:S04]  /*0280*/  IMAD.WIDE R132, R2, 0x4, R132 ;  /* 0x0000000402847825 */ /* 0x020fc800078e0284 */
[----:B----4-:R-:W-:Y:S01]  /*0290*/  IMAD.WIDE.U32 R140, R139, 0x4, R140 ;  /* 0x000000048b8c7825 */ /* 0x010fe200078e008c */
[----:B--2---:R-:W2:Y:S04]  /*02a0*/  LDG.E R128, desc[UR4][R132.64] ;  /* 0x0000000484807981 */ /* 0x004ea8000c1e1900 */
        /* <DEDUP_REMOVED lines=127> */
[----:B------:R-:W-:Y:S06]  /*0aa0*/  BAR.SYNC.DEFER_BLOCKING 0x0 ;  /* 0x0000000000007b1d */ /* 0x000fec0000010000 */
[----:B------:R-:W5:Y:S01]  /*0ab0*/  LDG.E R140, desc[UR4][R140.64] ;  /* 0x000000048c8c7981 */ /* 0x000f62000c1e1900 */
[----:B-1----:R-:W-:Y:S01]  /*0ac0*/  IABS R3, R134 ;  /* 0x0000008600037213 */ /* 0x002fe20000000000 */
[----:B------:R-:W1:Y:S03]  /*0ad0*/  S2R R138, SR_CgaCtaId ;  /* 0x00000000008a7919 */ /* 0x000e660000008800 */
[----:B------:R-:W0:Y:S01]  /*0ae0*/  I2F.RP R0, R3 ;  /* 0x0000000300007306 */ /* 0x000e220000209400 */
[----:B--2---:R-:W-:Y:S04]  /*0af0*/  STL.128 [R1], R128 ;  /* 0x0000008001007387 */ /* 0x004fe80000100c00 */
[----:B---3--:R-:W-:Y:S04]  /*0b00*/  STL.128 [R1+0x10], R124 ;  /* 0x0000107c01007387 */ /* 0x008fe80000100c00 */
[----:B----4-:R-:W-:Y:S01]  /*0b10*/  STL.128 [R1+0x20], R120 ;  /* 0x0000207801007387 */ /* 0x010fe20000100c00 */
[----:B0-----:R-:W0:Y:S03]  /*0b20*/  MUFU.RCP R0, R0 ;  /* 0x0000000000007308 */ /* 0x001e260000001000 */
[----:B-----5:R-:W-:Y:S04]  /*0b30*/  STL.128 [R1+0x30], R116 ;  /* 0x0000307401007387 */ /* 0x020fe80000100c00 */
[----:B------:R-:W-:Y:S04]  /*0b40*/  STL.128 [R1+0x40], R112 ;  /* 0x0000407001007387 */ /* 0x000fe80000100c00 */
[----:B------:R-:W-:Y:S04]  /*0b50*/  STL.128 [R1+0x50], R108 ;  /* 0x0000506c01007387 */ /* 0x000fe80000100c00 */
[----:B------:R-:W-:Y:S01]  /*0b60*/  STL.128 [R1+0x60], R104 ;  /* 0x0000606801007387 */ /* 0x000fe20000100c00 */
[----:B0-----:R-:W-:-:S03]  /*0b70*/  VIADD R142, R0, 0xffffffe ;  /* 0x0ffffffe008e7836 */ /* 0x001fc60000000000 */
[----:B------:R-:W-:Y:S01]  /*0b80*/  STL.128 [R1+0x70], R100 ;  /* 0x0000706401007387 */ /* 0x000fe20000100c00 */
[----:B------:R0:W2:Y:S03]  /*0b90*/  F2I.FTZ.U32.TRUNC.NTZ R143, R142 ;  /* 0x0000008e008f7305 */ /* 0x0000a6000021f000 */
[----:B------:R-:W-:Y:S04]  /*0ba0*/  STL.128 [R1+0x80], R96 ;  /* 0x0000806001007387 */ /* 0x000fe80000100c00 */
[----:B------:R-:W-:Y:S01]  /*0bb0*/  STL.128 [R1+0x90], R92 ;  /* 0x0000905c01007387 */ /* 0x000fe20000100c00 */
[----:B0-----:R-:W-:-:S03]  /*0bc0*/  MOV R142, RZ ;  /* 0x000000ff008e7202 */ /* 0x001fc60000000f00 */
[----:B------:R-:W-:Y:S04]  /*0bd0*/  STL.128 [R1+0xa0], R88 ;  /* 0x0000a05801007387 */ /* 0x000fe80000100c00 */
[----:B------:R-:W-:Y:S01]  /*0be0*/  STL.128 [R1+0xb0], R84 ;  /* 0x0000b05401007387 */ /* 0x000fe20000100c00 */
[----:B--2---:R-:W-:-:S03]  /*0bf0*/  IADD3 R132, PT, PT, RZ, -R143, RZ ;  /* 0x8000008fff847210 */ /* 0x004fc60007ffe0ff */
[----:B------:R-:W-:Y:S02]  /*0c00*/  STL.128 [R1+0xc0], R80 ;  /* 0x0000c05001007387 */ /* 0x000fe40000100c00 */
[----:B------:R-:W-:Y:S01]  /*0c10*/  IMAD R133, R132, R3, RZ ;  /* 0x0000000384857224 */ /* 0x000fe200078e02ff */
[----:B------:R-:W-:Y:S01]  /*0c20*/  IABS R132, R135 ;  /* 0x0000008700847213 */ /* 0x000fe20000000000 */
[----:B------:R-:W-:Y:S01]  /*0c30*/  STL.128 [R1+0xd0], R76 ;  /* 0x0000d04c01007387 */ /* 0x000fe20000100c00 */
[----:B------:R-:W-:Y:S01]  /*0c40*/  LOP3.LUT R135, R135, R134, RZ, 0x3c, !PT ;  /* 0x0000008687877212 */ /* 0x000fe200078e3cff */
[----:B------:R-:W-:Y:S02]  /*0c50*/  IMAD.HI.U32 R143, R143, R133, R142 ;  /* 0x000000858f8f7227 */ /* 0x000fe400078e008e */
[----:B------:R-:W-:Y:S01]  /*0c60*/  STL.128 [R1+0xe0], R72 ;  /* 0x0000e04801007387 */ /* 0x000fe20000100c00 */
[----:B------:R-:W-:Y:S01]  /*0c70*/  ISETP.GE.AND P1, PT, R135, RZ, PT ;  /* 0x000000ff8700720c */ /* 0x000fe20003f26270 */
[----:B------:R-:W-:Y:S01]  /*0c80*/  IMAD.U32 R133, RZ, RZ, UR6 ;  /* 0x00000006ff857e24 */ /* 0x000fe2000f8e00ff */
[----:B------:R-:W-:Y:S01]  /*0c90*/  MOV R135, 0x400 ;  /* 0x0000040000877802 */ /* 0x000fe20000000f00 */
[----:B------:R-:W-:Y:S01]  /*0ca0*/  IMAD.HI.U32 R143, R143, R132, RZ ;  /* 0x000000848f8f7227 */ /* 0x000fe200078e00ff */
[----:B------:R-:W-:Y:S04]  /*0cb0*/  STL.128 [R1+0xf0], R68 ;  /* 0x0000f04401007387 */ /* 0x000fe80000100c00 */
[----:B------:R-:W-:Y:S01]  /*0cc0*/  IADD3 R0, PT, PT, -R143, RZ, RZ ;  /* 0x000000ff8f007210 */ /* 0x000fe20007ffe1ff */
[----:B------:R-:W-:Y:S04]  /*0cd0*/  STL.128 [R1+0x100], R64 ;  /* 0x0001004001007387 */ /* 0x000fe80000100c00 */
[----:B------:R-:W-:Y:S01]  /*0ce0*/  IMAD R0, R3, R0, R132 ;  /* 0x0000000003007224 */ /* 0x000fe200078e0284 */
[----:B------:R-:W-:Y:S01]  /*0cf0*/  IADD3 R132, PT, PT, R135, 0x400, RZ ;  /* 0x0000040087847810 */ /* 0x000fe20007ffe0ff */
[----:B------:R-:W-:Y:S03]  /*0d00*/  STL.128 [R1+0x110], R60 ;  /* 0x0001103c01007387 */ /* 0x000fe60000100c00 */
[----:B------:R-:W-:Y:S01]  /*0d10*/  ISETP.GT.U32.AND P2, PT, R3, R0, PT ;  /* 0x000000000300720c */ /* 0x000fe20003f44070 */
[----:B------:R-:W-:Y:S01]  /*0d20*/  STL.128 [R1+0x120], R56 ;  /* 0x0001203801007387 */ /* 0x000fe20000100c00 */
[----:B-1----:R-:W-:-:S03]  /*0d30*/  LEA R132, R138, R132, 0x18 ;  /* 0x000000848a847211 */ /* 0x002fc600078ec0ff */
[----:B------:R-:W-:Y:S04]  /*0d40*/  STL.128 [R1+0x130], R52 ;  /* 0x0001303401007387 */ /* 0x000fe80000100c00 */
[----:B------:R-:W-:Y:S04]  /*0d50*/  STL.128 [R1+0x140], R48 ;  /* 0x0001403001007387 */ /* 0x000fe80000100c00 */
[----:B------:R-:W-:Y:S01]  /*0d60*/  @!P2 IADD3 R0, PT, PT, R0, -R3, RZ ;  /* 0x800000030000a210 */ /* 0x000fe20007ffe0ff */
[----:B------:R-:W-:Y:S01]  /*0d70*/  @!P2 VIADD R143, R143, 0x1 ;  /* 0x000000018f8fa836 */ /* 0x000fe20000000000 */
[----:B------:R-:W-:-:S02]  /*0d80*/  ISETP.NE.AND P2, PT, R134, RZ, PT ;  /* 0x000000ff8600720c */ /* 0x000fc40003f45270 */
[----:B------:R-:W-:Y:S02]  /*0d90*/  ISETP.GE.U32.AND P0, PT, R0, R3, PT ;  /* 0x000000030000720c */ /* 0x000fe40003f06070 */
[----:B------:R-:W-:Y:S02]  /*0da0*/  LEA R3, R137, R132, 0x2 ;  /* 0x0000008489037211 */ /* 0x000fe400078e10ff */
[----:B------:R-:W-:Y:S01]  /*0db0*/  IADD3 R0, PT, PT, R136, R133, RZ ;  /* 0x0000008588007210 */ /* 0x000fe20007ffe0ff */
[----:B------:R-:W-:Y:S08]  /*0dc0*/  STL.128 [R1+0x150], R44 ;  /* 0x0001502c01007387 */ /* 0x000ff00000100c00 */
[----:B------:R-:W-:-:S04]  /*0dd0*/  @P0 IADD3 R143, PT, PT, R143, 0x1, RZ ;  /* 0x000000018f8f0810 */ /* 0x000fc80007ffe0ff */
[----:B------:R-:W-:Y:S02]  /*0de0*/  @!P1 IADD3 R143, PT, PT, -R143, RZ, RZ ;  /* 0x000000ff8f8f9210 */ /* 0x000fe40007ffe1ff */
[----:B------:R-:W-:-:S05]  /*0df0*/  @!P2 LOP3.LUT R143, RZ, R134, RZ, 0x33, !PT ;  /* 0x00000086ff8fa212 */ /* 0x000fca00078e33ff */
[C-C-:B------:R-:W-:Y:S01]  /*0e00*/  IMAD R0, R143.reuse, R0, R139.reuse ;  /* 0x000000008f007224 */ /* 0x140fe200078e028b */
[----:B------:R-:W-:Y:S04]  /*0e10*/  STL.128 [R1+0x160], R40 ;  /* 0x0001602801007387 */ /* 0x000fe80000100c00 */
        /* <DEDUP_REMOVED lines=9> */
[----:B------:R0:W-:Y:S02]  /*0eb0*/  STS [R3], R140 ;  /* 0x0000008c03007388 */ /* 0x0001e40000000800 */
[----:B0-----:R-:W-:Y:S01]  /*0ec0*/  IMAD R3, R143, R136, R139 ;  /* 0x000000888f037224 */ /* 0x001fe200078e028b */
[----:B------:R-:W-:Y:S04]  /*0ed0*/  BAR.SYNC.DEFER_BLOCKING 0x0 ;  /* 0x0000000000007b1d */ /* 0x000fe80000010000 */
[----:B------:R-:W-:-:S13]  /*0ee0*/  ISETP.GE.AND P0, PT, R3, R0, PT ;  /* 0x000000000300720c */ /* 0x000fda0003f06270 */
[----:B------:R-:W-:Y:S05]  /*0ef0*/  @P0 BRA `(.L_x_8) ;  /* 0x0000000800080947 */ /* 0x000fea0003800000 */
[C---:B------:R-:W-:Y:S02]  /*0f00*/  IADD3 R4, PT, PT, R135.reuse, 0x200, RZ ;  /* 0x0000020087047810 */ /* 0x040fe40007ffe0ff */
[----:B------:R-:W-:Y:S02]  /*0f10*/  IADD3 R5, PT, PT, R135, 0x600, RZ ;  /* 0x0000060087057810 */ /* 0x000fe40007ffe0ff */
[C---:B------:R-:W-:Y:S02]  /*0f20*/  LEA R36, R138.reuse, R135, 0x18 ;  /* 0x000000878a247211 */ /* 0x040fe400078ec0ff */
[C---:B------:R-:W-:Y:S02]  /*0f30*/  LEA R38, R138.reuse, R4, 0x18 ;  /* 0x000000048a267211 */ /* 0x040fe400078ec0ff */
[----:B------:R-:W-:Y:S01]  /*0f40*/  LEA R40, R138, R5, 0x18 ;  /* 0x000000058a287211 */ /* 0x000fe200078ec0ff */
[C---:B------:R-:W-:Y:S01]  /*0f50*/  IMAD R37, R137.reuse, 0x4, R36 ;  /* 0x0000000489257824 */ /* 0x040fe200078e0224 */
[----:B------:R-:W-:-:S02]  /*0f60*/  LEA R39, R137, R38, 0x2 ;  /* 0x0000002689277211 */ /* 0x000fc400078e10ff */
[----:B------:R-:W-:Y:S02]  /*0f70*/  IADD3 R56, PT, PT, R1, 0x10, RZ ;  /* 0x0000001001387810 */ /* 0x000fe40007ffe0ff */
[----:B------:R-:W-:-:S07]  /*0f80*/  LEA R137, R137, R40, 0x2 ;  /* 0x0000002889897211 */ /* 0x000fce00078e10ff */
.L_x_11:
[----:B0-----:R-:W0:Y:S01]  /*0f90*/  LDC.64 R4, c[0x0][0x390] ;  /* 0x0000e400ff047b82 */ /* 0x001e220000000a00 */
[----:B------:R-:W-:Y:S05]  /*0fa0*/  WARPSYNC.ALL ;  /* 0x0000000000007948 */ /* 0x000fea0003800000 */
[----:B------:R-:W1:Y:S02]  /*0fb0*/  LDCU UR6, c[0x0][0x388] ;  /* 0x00007100ff0677ac */ /* 0x000e640008000800 */
[----:B------:R-:W2:Y:S08]  /*0fc0*/  LDC.64 R6, c[0x0][0x3a0] ;  /* 0x0000e800ff067b82 */ /* 0x000eb00000000a00 */
[----:B------:R-:W3:Y:S01]  /*0fd0*/  LDC.64 R8, c[0x0][0x3b0] ;  /* 0x0000ec00ff087b82 */ /* 0x000ee20000000a00 */
[----:B0-----:R-:W-:-:S07]  /*0fe0*/  IMAD.WIDE R4, R3, 0x4, R4 ;  /* 0x0000000403047825 */ /* 0x001fce00078e0204 */
[----:B------:R-:W-:Y:S08]  /*0ff0*/  BAR.SYNC.DEFER_BLOCKING 0x0 ;  /* 0x0000000000007b1d */ /* 0x000ff00000010000 */
[----:B------:R-:W0:Y:S01]  /*1000*/  LDC.64 R10, c[0x0][0x398] ;  /* 0x0000e600ff0a7b82 */ /* 0x000e220000000a00 */
[----:B--2---:R-:W-:-:S04]  /*1010*/  IMAD.WIDE R6, R3, 0x4, R6 ;  /* 0x0000000403067825 */ /* 0x004fc800078e0206 */
[C---:B---3--:R-:W-:Y:S01]  /*1020*/  IMAD.WIDE R8, R3.reuse, 0x4, R8 ;  /* 0x0000000403087825 */ /* 0x048fe200078e0208 */
[----:B------:R-:W2:Y:S04]  /*1030*/  LDG.E R4, desc[UR4][R4.64] ;  /* 0x0000000404047981 */ /* 0x000ea8000c1e1900 */
[----:B------:R-:W3:Y:S04]  /*1040*/  LDG.E R6, desc[UR4][R6.64] ;  /* 0x0000000406067981 */ /* 0x000ee8000c1e1900 */
[----:B------:R-:W4:Y:S01]  /*1050*/  LDG.E R8, desc[UR4][R8.64] ;  /* 0x0000000408087981 */ /* 0x000f22000c1e1900 */
[----:B0-----:R-:W-:-:S03]  /*1060*/  IMAD.WIDE R10, R3, 0x4, R10 ;  /* 0x00000004030a7825 */ /* 0x001fc600078e020a */
[----:B--2---:R0:W-:Y:S04]  /*1070*/  STS [R37], R4 ;  /* 0x0000000425007388 */ /* 0x0041e80000000800 */
[----:B---3--:R0:W-:Y:S04]  /*1080*/  STS [R39], R6 ;  /* 0x0000000627007388 */ /* 0x0081e80000000800 */
[----:B----4-:R0:W-:Y:S01]  /*1090*/  STS [R137], R8 ;  /* 0x0000000889007388 */ /* 0x0101e20000000800 */
[----:B------:R-:W-:Y:S06]  /*10a0*/  BAR.SYNC.DEFER_BLOCKING 0x0 ;  /* 0x0000000000007b1d */ /* 0x000fec0000010000 */
[----:B------:R0:W5:Y:S01]  /*10b0*/  LDG.E R58, desc[UR4][R10.64] ;  /* 0x000000040a3a7981 */ /* 0x000162000c1e1900 */
[----:B-1----:R-:W-:Y:S01]  /*10c0*/  MOV R133, UR6 ;  /* 0x0000000600857c02 */ /* 0x002fe20008000f00 */
[----:B------:R-:W-:Y:S01]  /*10d0*/  HFMA2 R46, -RZ, RZ, 0, 0 ;  /* 0x00000000ff2e7431 */ /* 0x000fe200000001ff */
[----:B------:R-:W-:Y:S01]  /*10e0*/  MOV R59, R3 ;  /* 0x00000003003b7202 */ /* 0x000fe20000000f00 */
[----:B------:R-:W-:Y:S01]  /*10f0*/  BSSY.RECONVERGENT B0, `(.L_x_9) ;  /* 0x000003e000007945 */ /* 0x000fe20003800200 */
[----:B------:R-:W-:Y:S01]  /*1100*/  IADD3 R41, PT, PT, R36, 0x10, RZ ;  /* 0x0000001024297810 */ /* 0x000fe20007ffe0ff */
[----:B------:R-:W-:Y:S01]  /*1110*/  IMAD.IADD R3, R3, 0x1, R133 ;  /* 0x0000000103037824 */ /* 0x000fe200078e0285 */
[----:B------:R-:W-:Y:S01]  /*1120*/  IADD3 R42, PT, PT, R40, 0x10, RZ ;  /* 0x00000010282a7810 */ /* 0x000fe20007ffe0ff */
[----:B------:R-:W-:Y:S01]  /*1130*/  IMAD.MOV.U32 R45, RZ, RZ, RZ ;  /* 0x000000ffff2d7224 */ /* 0x000fe200078e00ff */
[----:B------:R-:W-:-:S02]  /*1140*/  IADD3 R43, PT, PT, R38, 0x10, RZ ;  /* 0x00000010262b7810 */ /* 0x000fc40007ffe0ff */
[----:B------:R-:W-:Y:S02]  /*1150*/  ISETP.GE.AND P1, PT, R3, R0, PT ;  /* 0x000000000300720c */ /* 0x000fe40003f26270 */
[----:B------:R-:W-:Y:S02]  /*1160*/  IADD3 R44, PT, PT, R132, 0x10, RZ ;  /* 0x00000010842c7810 */ /* 0x000fe40007ffe0ff */
[----:B0-----:R-:W-:-:S09]  /*1170*/  MOV R57, R56 ;  /* 0x0000003800397202 */ /* 0x001fd20000000f00 */
.L_x_10:
[----:B------:R-:W2:Y:S04]  /*1180*/  LDL.128 R24, [R57+-0x10] ;  /* 0xfffff00039187983 */ /* 0x000ea80000100c00 */
[----:B------:R-:W3:Y:S01]  /*1190*/  LDL.128 R12, [R57] ;  /* 0x00000000390c7983 */ /* 0x000ee20000100c00 */
[----:B------:R-:W-:-:S03]  /*11a0*/  ISETP.GE.U32.AND P0, PT, R46, 0x78, PT ;  /* 0x000000782e00780c */ /* 0x000fc60003f06070 */
[----:B------:R-:W0:Y:S04]  /*11b0*/  LDS.128 R48, [R41+-0x10] ;  /* 0xfffff00029307984 */ /* 0x000e280000000c00 */
[----:B------:R-:W2:Y:S04]  /*11c0*/  LDS.128 R52, [R44+-0x10] ;  /* 0xfffff0002c347984 */ /* 0x000ea80000000c00 */
[----:B------:R-:W-:Y:S04]  /*11d0*/  LDS.128 R32, [R43+-0x10] ;  /* 0xfffff0002b207984 */ /* 0x000fe80000000c00 */
[----:B------:R-:W1:Y:S04]  /*11e0*/  LDS.128 R28, [R42+-0x10] ;  /* 0xfffff0002a1c7984 */ /* 0x000e680000000c00 */
[----:B------:R4:W1:Y:S04]  /*11f0*/  LDS.128 R20, [R41] ;  /* 0x0000000029147984 */ /* 0x0008680000000c00 */
[----:B------:R4:W3:Y:S04]  /*1200*/  LDS.128 R8, [R44] ;  /* 0x000000002c087984 */ /* 0x0008e80000000c00 */
[----:B------:R4:W3:Y:S02]  /*1210*/  LDS.128 R4, [R43] ;  /* 0x000000002b047984 */ /* 0x0008e40000000c00 */
[----:B----4-:R-:W-:-:S02]  /*1220*/  VIADD R41, R41, 0x20 ;  /* 0x0000002029297836 */ /* 0x010fc40000000000 */
[----:B------:R4:W3:Y:S01]  /*1230*/  LDS.128 R16, [R42] ;  /* 0x000000002a107984 */ /* 0x0008e20000000c00 */
[----:B------:R-:W-:Y:S02]  /*1240*/  IADD3 R44, PT, PT, R44, 0x20, RZ ;  /* 0x000000202c2c7810 */ /* 0x000fe40007ffe0ff */
[----:B------:R-:W-:Y:S02]  /*1250*/  IADD3 R43, PT, PT, R43, 0x20, RZ ;  /* 0x000000202b2b7810 */ /* 0x000fe40007ffe0ff */
[----:B----4-:R-:W-:Y:S01]  /*1260*/  IADD3 R42, PT, PT, R42, 0x20, RZ ;  /* 0x000000202a2a7810 */ /* 0x010fe20007ffe0ff */
[C---:B0----5:R-:W-:Y:S01]  /*1270*/  FMUL R47, R58.reuse, R48 ;  /* 0x000000303a2f7220 */ /* 0x061fe20000400000 */
[----:B------:R-:W-:-:S03]  /*1280*/  FMUL R48, R58, R49 ;  /* 0x000000313a307220 */ /* 0x000fc60000400000 */
[----:B--2---:R-:W-:Y:S01]  /*1290*/  FFMA R52, R47, R52, R24 ;  /* 0x000000342f347223 */ /* 0x004fe20000000018 */
[----:B------:R-:W-:Y:S01]  /*12a0*/  FFMA R53, R48, R53, R25 ;  /* 0x0000003530357223 */ /* 0x000fe20000000019 */
[----:B-1----:R-:W-:Y:S01]  /*12b0*/  FFMA R29, R25, R29, R48 ;  /* 0x0000001d191d7223 */ /* 0x002fe20000000030 */
[----:B------:R-:W-:Y:S01]  /*12c0*/  FMUL R25, R58, R20 ;  /* 0x000000143a197220 */ /* 0x000fe20000400000 */
[----:B------:R-:W-:Y:S01]  /*12d0*/  FFMA R52, R32, R52, R45 ;  /* 0x0000003420347223 */ /* 0x000fe2000000002d */
[C---:B------:R-:W-:Y:S01]  /*12e0*/  FMUL R45, R58.reuse, R50 ;  /* 0x000000323a2d7220 */ /* 0x040fe20000400000 */
[C---:B------:R-:W-:Y:S01]  /*12f0*/  FMUL R32, R58.reuse, R51 ;  /* 0x000000333a207220 */ /* 0x040fe20000400000 */
[----:B------:R-:W-:Y:S01]  /*1300*/  FMUL R20, R58, R21 ;  /* 0x000000153a147220 */ /* 0x000fe20000400000 */
[----:B------:R-:W-:Y:S01]  /*1310*/  FFMA R33, R33, R53, R52 ;  /* 0x0000003521217223 */ /* 0x000fe20000000034 */
[----:B------:R-:W-:Y:S01]  /*1320*/  FFMA R54, R45, R54, R26 ;  /* 0x000000362d367223 */ /* 0x000fe2000000001a */
[----:B------:R-:W-:Y:S01]  /*1330*/  FFMA R55, R32, R55, R27 ;  /* 0x0000003720377223 */ /* 0x000fe2000000001b */
[----:B---3--:R-:W-:Y:S01]  /*1340*/  FFMA R8, R25, R8, R12 ;  /* 0x0000000819087223 */ /* 0x008fe2000000000c */
[----:B------:R-:W-:Y:S01]  /*1350*/  FMUL R21, R58, R22 ;  /* 0x000000163a157220 */ /* 0x000fe20000400000 */
[----:B------:R-:W-:Y:S01]  /*1360*/  FFMA R34, R34, R54, R33 ;  /* 0x0000003622227223 */ /* 0x000fe20000000021 */
[----:B------:R-:W-:Y:S01]  /*1370*/  FFMA R9, R20, R9, R13 ;  /* 0x0000000914097223 */ /* 0x000fe2000000000d */
[----:B------:R-:W-:Y:S01]  /*1380*/  FMUL R22, R58, R23 ;  /* 0x000000173a167220 */ /* 0x000fe20000400000 */
[----:B------:R-:W-:Y:S01]  /*1390*/  FFMA R10, R21, R10, R14 ;  /* 0x0000000a150a7223 */ /* 0x000fe2000000000e */
        /* <DEDUP_REMOVED lines=11> */
[----:B------:R-:W-:Y:S01]  /*1450*/  IADD3 R4, PT, PT, R46, 0x8, RZ ;  /* 0x000000082e047810 */ /* 0x000fe20007ffe0ff */
[----:B------:R-:W-:Y:S01]  /*1460*/  FFMA R6, R6, R10, R5 ;  /* 0x0000000a06067223 */ /* 0x000fe20000000005 */
[----:B------:R-:W-:Y:S02]  /*1470*/  STL.128 [R57+-0x10], R28 ;  /* 0xfffff01c39007387 */ /* 0x000fe40000100c00 */
[----:B------:R-:W-:Y:S01]  /*1480*/  MOV R46, R4 ;  /* 0x00000004002e7202 */ /* 0x000fe20000000f00 */
[----:B------:R-:W-:Y:S01]  /*1490*/  FFMA R45, R7, R11, R6 ;  /* 0x0000000b072d7223 */ /* 0x000fe20000000006 */
[----:B------:R0:W-:Y:S02]  /*14a0*/  STL.128 [R57], R16 ;  /* 0x0000001039007387 */ /* 0x0001e40000100c00 */
[----:B0-----:R-:W-:Y:S01]  /*14b0*/  IADD3 R57, PT, PT, R57, 0x20, RZ ;  /* 0x0000002039397810 */ /* 0x001fe20007ffe0ff */
[----:B------:R-:W-:Y:S06]  /*14c0*/  @!P0 BRA `(.L_x_10) ;  /* 0xfffffffc002c8947 */ /* 0x000fec000383ffff */
[----:B------:R-:W-:Y:S05]  /*14d0*/  BSYNC.RECONVERGENT B0 ;  /* 0x0000000000007941 */ /* 0x000fea0003800200 */
.L_x_9:
        /* <DEDUP_REMOVED lines=36> */
.L_x_8:
[----:B------:R-:W0:Y:S01]  /*1720*/  LDC.64 R134, c[0x0][0x3c0] ;  /* 0x0000f000ff867b82 */ /* 0x000e220000000a00 */
[----:B------:R-:W2:Y:S02]  /*1730*/  LDCU UR6, c[0x0][0x384] ;  /* 0x00007080ff0677ac */ /* 0x000ea40008000800 */
[----:B--2---:R-:W-:-:S04]  /*1740*/  IMAD R3, R133, UR6, R2 ;  /* 0x0000000685037c24 */ /* 0x004fc8000f8e0202 */
        /* <DEDUP_REMOVED lines=130> */
.L_x_12:
        /* <DEDUP_REMOVED lines=9> */
.L_x_18:


//--------------------- .text._Z12rwkv_wkv_f32ILi64EEviiiiPKfS1_S1_S1_S1_S1_Pf --------------------------
	.section	.text._Z12rwkv_wkv_f32ILi64EEviiiiPKfS1_S1_S1_S1_S1_Pf,"ax",@progbits
	.align	128
.text._Z12rwkv_wkv_f32ILi64EEviiiiPKfS1_S1_S1_S1_S1_Pf:
        .type           _Z12rwkv_wkv_f32ILi64EEviiiiPKfS1_S1_S1_S1_S1_Pf,@function
        .size           _Z12rwkv_wkv_f32ILi64EEviiiiPKfS1_S1_S1_S1_S1_Pf,(.L_x_19 - _Z12rwkv_wkv_f32ILi64EEviiiiPKfS1_S1_S1_S1_S1_Pf)
        .other          _Z12rwkv_wkv_f32ILi64EEviiiiPKfS1_S1_S1_S1_S1_Pf,@"STO_CUDA_ENTRY STV_DEFAULT"
_Z12rwkv_wkv_f32ILi64EEviiiiPKfS1_S1_S1_S1_S1_Pf:
        /* <DEDUP_REMOVED lines=9> */
[----:B------:R-:W2:Y:S07]  /*0090*/  I2F.RP R0, R5 ;  /* 0x0000000500007306 */ /* 0x000eae0000209400 */
[----:B------:R-:W0:Y:S08]  /*00a0*/  S2UR UR8, SR_CgaCtaId ;  /* 0x00000000000879c3 */ /* 0x000e300000008800 */
[----:B------:R-:W0:Y:S01]  /*00b0*/  LDC.64 R90, c[0x0][0x3c0] ;  /* 0x0000f000ff5a7b82 */ /* 0x000e220000000a00 */
        /* <DEDUP_REMOVED lines=8> */
[----:B------:R-:W-:-:S04]  /*0140*/  LOP3.LUT R2, R4, R7, RZ, 0x3c, !PT ;  /* 0x0000000704027212 */ /* 0x000fc800078e3cff */
[----:B------:R-:W-:Y:S01]  /*0150*/  ISETP.GE.AND P1, PT, R2, RZ, PT ;  /* 0x000000ff0200720c */ /* 0x000fe20003f26270 */
[----:B------:R-:W-:-:S05]  /*0160*/  IMAD.HI.U32 R3, R3, R6, RZ ;  /* 0x0000000603037227 */ /* 0x000fca00078e00ff */
[----:B------:R-:W-:-:S05]  /*0170*/  IADD3 R0, PT, PT, -R3, RZ, RZ ;  /* 0x000000ff03007210 */ /* 0x000fca0007ffe1ff */
[----:B------:R-:W-:-:S05]  /*0180*/  IMAD R0, R5, R0, R6 ;  /* 0x0000000005007224 */ /* 0x000fca00078e0206 */
[----:B------:R-:W-:-:S13]  /*0190*/  ISETP.GT.U32.AND P2, PT, R5, R0, PT ;  /* 0x000000000500720c */ /* 0x000fda0003f44070 */
[-C--:B------:R-:W-:Y:S02]  /*01a0*/  @!P2 IADD3 R0, PT, PT, R0, -R5.reuse, RZ ;  /* 0x800000050000a210 */ /* 0x080fe40007ffe0ff */
[----:B------:R-:W-:Y:S02]  /*01b0*/  @!P2 IADD3 R3, PT, PT, R3, 0x1, RZ ;  /* 0x000000010303a810 */ /* 0x000fe40007ffe0ff */
[----:B------:R-:W-:Y:S02]  /*01c0*/  ISETP.GE.U32.AND P0, PT, R0, R5, PT ;  /* 0x000000050000720c */ /* 0x000fe40003f06070 */
[----:B------:R-:W1:Y:S01]  /*01d0*/  S2R R0, SR_TID.X ;  /* 0x0000000000007919 */ /* 0x000e620000002100 */
[----:B------:R-:W-:-:S10]  /*01e0*/  ISETP.NE.AND P2, PT, R7, RZ, PT ;  /* 0x000000ff0700720c */ /* 0x000fd40003f45270 */
[----:B------:R-:W-:-:S04]  /*01f0*/  @P0 IADD3 R3, PT, PT, R3, 0x1, RZ ;  /* 0x0000000103030810 */ /* 0x000fc80007ffe0ff */
[----:B------:R-:W-:Y:S02]  /*0200*/  @!P1 IADD3 R3, PT, PT, -R3, RZ, RZ ;  /* 0x000000ff03039210 */ /* 0x000fe40007ffe1ff */
[----:B------:R-:W-:-:S04]  /*0210*/  @!P2 LOP3.LUT R3, RZ, R7, RZ, 0x33, !PT ;  /* 0x00000007ff03a212 */ /* 0x000fc800078e33ff */
[C---:B------:R-:W-:Y:S01]  /*0220*/  IADD3 R2, PT, PT, -R3.reuse, RZ, RZ ;  /* 0x000000ff03027210 */ /* 0x040fe20007ffe1ff */
[----:B------:R-:W-:-:S04]  /*0230*/  IMAD R29, R3, UR9, RZ ;  /* 0x00000009031d7c24 */ /* 0x000fc8000f8e02ff */
[----:B------:R-:W-:Y:S01]  /*0240*/  IMAD R7, R7, R2, R4 ;  /* 0x0000000207077224 */ /* 0x000fe200078e0204 */
[----:B-1----:R-:W-:-:S04]  /*0250*/  LEA R28, R29, R0, 0x6 ;  /* 0x000000001d1c7211 */ /* 0x002fc800078e30ff */
[C---:B------:R-:W-:Y:S02]  /*0260*/  LEA R86, R7.reuse, R0, 0x6 ;  /* 0x0000000007567211 */ /* 0x040fe400078e30ff */
[----:B------:R-:W-:-:S03]  /*0270*/  LEA R28, R7, R28, 0xc ;  /* 0x0000001c071c7211 */ /* 0x000fc600078e60ff */
[----:B---3--:R-:W-:-:S04]  /*0280*/  IMAD.WIDE.U32 R24, R86, 0x4, R24 ;  /* 0x0000000456187825 */ /* 0x008fc800078e0018 */
[----:B----4-:R-:W-:-:S05]  /*0290*/  IMAD.WIDE R26, R28, 0x4, R26 ;  /* 0x000000041c1a7825 */ /* 0x010fca00078e021a */
        /* <DEDUP_REMOVED lines=63> */
[----:B------:R-:W5:Y:S01]  /*0690*/  LDG.E R12, desc[UR10][R26.64+0x3f00] ;  /* 0x003f000a1a0c7981 */ /* 0x000f62000c1e1900 */
[----:B------:R-:W-:Y:S06]  /*06a0*/  BAR.SYNC.DEFER_BLOCKING 0x0 ;  /* 0x0000000000007b1d */ /* 0x000fec0000010000 */
[----:B------:R1:W2:Y:S01]  /*06b0*/  LDG.E R24, desc[UR10][R24.64] ;  /* 0x0000000a18187981 */ /* 0x0002a2000c1e1900 */
[----:B0-----:R-:W-:Y:S01]  /*06c0*/  IABS R32, R20 ;  /* 0x0000001400207213 */ /* 0x001fe20000000000 */
[----:B------:R-:W-:-:S02]  /*06d0*/  UMOV UR6, 0x400 ;  /* 0x0000040000067882 */ /* 0x000fc40000000000 */
[----:B------:R-:W-:Y:S01]  /*06e0*/  UIADD3 UR4, UPT, UPT, UR6, 0x200, URZ ;  /* 0x0000020006047890 */ /* 0x000fe2000fffe0ff */
[----:B------:R-:W0:Y:S03]  /*06f0*/  I2F.RP R30, R32 ;  /* 0x00000020001e7306 */ /* 0x000e260000209400 */
[----:B------:R-:W-:Y:S01]  /*0700*/  ULEA UR4, UR8, UR4, 0x18 ;  /* 0x0000000408047291 */ /* 0x000fe2000f8ec0ff */
[----:B-1----:R-:W-:-:S04]  /*0710*/  IABS R25, R21 ;  /* 0x0000001500197213 */ /* 0x002fc80000000000 */
[----:B0-----:R-:W0:Y:S02]  /*0720*/  MUFU.RCP R30, R30 ;  /* 0x0000001e001e7308 */ /* 0x001e240000001000 */
[----:B0-----:R-:W-:-:S06]  /*0730*/  IADD3 R22, PT, PT, R30, 0xffffffe, RZ ;  /* 0x0ffffffe1e167810 */ /* 0x001fcc0007ffe0ff */
[----:B------:R0:W1:Y:S02]  /*0740*/  F2I.FTZ.U32.TRUNC.NTZ R23, R22 ;  /* 0x0000001600177305 */ /* 0x000064000021f000 */
[----:B0-----:R-:W-:Y:S02]  /*0750*/  MOV R22, RZ ;  /* 0x000000ff00167202 */ /* 0x001fe40000000f00 */
[----:B-1----:R-:W-:-:S05]  /*0760*/  IADD3 R27, PT, PT, RZ, -R23, RZ ;  /* 0x80000017ff1b7210 */ /* 0x002fca0007ffe0ff */
[----:B------:R-:W-:-:S04]  /*0770*/  IMAD R27, R27, R32, RZ ;  /* 0x000000201b1b7224 */ /* 0x000fc800078e02ff */
        /* <DEDUP_REMOVED lines=10> */
[----:B------:R-:W-:-:S11]  /*0820*/  ISETP.NE.AND P2, PT, R20, RZ, PT ;  /* 0x000000ff1400720c */ /* 0x000fd60003f45270 */
[----:B------:R-:W-:-:S04]  /*0830*/  @P0 IADD3 R23, PT, PT, R23, 0x1, RZ ;  /* 0x0000000117170810 */ /* 0x000fc80007ffe0ff */
[----:B------:R-:W-:Y:S02]  /*0840*/  @!P1 IADD3 R23, PT, PT, -R23, RZ, RZ ;  /* 0x000000ff17179210 */ /* 0x000fe40007ffe1ff */
[----:B------:R-:W-:Y:S02]  /*0850*/  @!P2 LOP3.LUT R23, RZ, R20, RZ, 0x33, !PT ;  /* 0x00000014ff17a212 */ /* 0x000fe400078e33ff */
[----:B------:R-:W-:-:S03]  /*0860*/  IADD3 R20, PT, PT, R29, UR9, RZ ;  /* 0x000000091d147c10 */ /* 0x000fc6000fffe0ff */
[C-C-:B------:R-:W-:Y:S02]  /*0870*/  IMAD R89, R23.reuse, R29, R86.reuse ;  /* 0x0000001d17597224 */ /* 0x140fe400078e0256 */
[----:B------:R-:W-:Y:S02]  /*0880*/  IMAD R86, R23, R20, R86 ;  /* 0x0000001417567224 */ /* 0x000fe400078e0256 */
[----:B------:R-:W-:Y:S01]  /*0890*/  IMAD R23, R21, UR9, R28 ;  /* 0x0000000915177c24 */ /* 0x000fe2000f8e021c */
[----:B------:R-:W-:Y:S02]  /*08a0*/  LEA R21, R0, UR4, 0x2 ;  /* 0x0000000400157c11 */ /* 0x000fe4000f8e10ff */
[----:B------:R-:W-:Y:S01]  /*08b0*/  ISETP.GE.AND P0, PT, R89, R86, PT ;  /* 0x000000565900720c */ /* 0x000fe20003f06270 */
[----:B------:R-:W-:Y:S02]  /*08c0*/  IMAD.WIDE R90, R23, 0x4, R90 ;  /* 0x00000004175a7825 */ /* 0x000fe400078e025a */
[----:B--2---:R0:W-:Y:S01]  /*08d0*/  STS [R21], R24 ;  /* 0x0000001815007388 */ /* 0x0041e20000000800 */
[----:B------:R-:W-:Y:S09]  /*08e0*/  BAR.SYNC.DEFER_BLOCKING 0x0 ;  /* 0x0000000000007b1d */ /* 0x000ff20000010000 */
[----:B------:R-:W-:Y:S05]  /*08f0*/  @P0 BRA `(.L_x_13) ;  /* 0x0000001400800947 */ /* 0x000fea0003800000 */
.L_x_14:
[----:B0-----:R-:W0:Y:S01]  /*0900*/  LDC.64 R24, c[0x0][0x390] ;  /* 0x0000e400ff187b82 */ /* 0x001e220000000a00 */
[----:B------:R-:W-:Y:S07]  /*0910*/  WARPSYNC.ALL ;  /* 0x0000000000007948 */ /* 0x000fee0003800000 */
[----:B------:R-:W1:Y:S08]  /*0920*/  LDC.64 R22, c[0x0][0x3a0] ;  /* 0x0000e800ff167b82 */ /* 0x000e700000000a00 */
[----:B------:R-:W2:Y:S01]  /*0930*/  LDC.64 R20, c[0x0][0x3b0] ;  /* 0x0000ec00ff147b82 */ /* 0x000ea20000000a00 */
[----:B0-----:R-:W-:-:S07]  /*0940*/  IMAD.WIDE R24, R89, 0x4, R24 ;  /* 0x0000000459187825 */ /* 0x001fce00078e0218 */
[----:B------:R-:W-:Y:S08]  /*0950*/  BAR.SYNC.DEFER_BLOCKING 0x0 ;  /* 0x0000000000007b1d */ /* 0x000ff00000010000 */
[----:B------:R-:W0:Y:S01]  /*0960*/  LDC.64 R26, c[0x0][0x398] ;  /* 0x0000e600ff1a7b82 */ /* 0x000e220000000a00 */
[----:B-1----:R-:W-:-:S04]  /*0970*/  IMAD.WIDE R22, R89, 0x4, R22 ;  /* 0x0000000459167825 */ /* 0x002fc800078e0216 */
[C---:B--2---:R-:W-:Y:S01]  /*0980*/  IMAD.WIDE R20, R89.reuse, 0x4, R20 ;  /* 0x0000000459147825 */ /* 0x044fe200078e0214 */
[----:B------:R-:W2:Y:S04]  /*0990*/  LDG.E R38, desc[UR10][R24.64] ;  /* 0x0000000a18267981 */ /* 0x000ea8000c1e1900 */
[----:B------:R-:W3:Y:S04]  /*09a0*/  LDG.E R88, desc[UR10][R22.64] ;  /* 0x0000000a16587981 */ /* 0x000ee8000c1e1900 */
[----:B------:R-:W4:Y:S01]  /*09b0*/  LDG.E R94, desc[UR10][R20.64] ;  /* 0x0000000a145e7981 */ /* 0x000f22000c1e1900 */
[----:B------:R-:W-:Y:S01]  /*09c0*/  UIADD3 UR4, UPT, UPT, UR6, 0x100, URZ ;  /* 0x0000010006047890 */ /* 0x000fe2000fffe0ff */
[----:B0-----:R-:W-:Y:S01]  /*09d0*/  IMAD.WIDE R36, R89, 0x4, R26 ;  /* 0x0000000459247825 */ /* 0x001fe200078e021a */
[----:B------:R-:W-:-:S02]  /*09e0*/  UIADD3 UR5, UPT, UPT, UR6, 0x300, URZ ;  /* 0x0000030006057890 */ /* 0x000fc4000fffe0ff */
[----:B------:R-:W-:Y:S02]  /*09f0*/  ULEA UR7, UR8, UR6, 0x18 ;  /* 0x0000000608077291 */ /* 0x000fe4000f8ec0ff */
[----:B------:R-:W-:Y:S02]  /*0a00*/  ULEA UR4, UR8, UR4, 0x18 ;  /* 0x0000000408047291 */ /* 0x000fe4000f8ec0ff */
[----:B------:R-:W-:Y:S02]  /*0a10*/  ULEA UR5, UR8, UR5, 0x18 ;  /* 0x0000000508057291 */ /* 0x000fe4000f8ec0ff */
[C---:B------:R-:W-:Y:S02]  /*0a20*/  LEA R39, R0.reuse, UR7, 0x2 ;  /* 0x0000000700277c11 */ /* 0x040fe4000f8e10ff */
[C---:B------:R-:W-:Y:S02]  /*0a30*/  LEA R93, R0.reuse, UR4, 0x2 ;  /* 0x00000004005d7c11 */ /* 0x040fe4000f8e10ff */
[----:B------:R-:W-:Y:S01]  /*0a40*/  LEA R95, R0, UR5, 0x2 ;  /* 0x00000005005f7c11 */ /* 0x000fe2000f8e10ff */
[----:B--2---:R-:W-:Y:S04]  /*0a50*/  STS [R39], R38 ;  /* 0x0000002627007388 */ /* 0x004fe80000000800 */
[----:B---3--:R-:W-:Y:S04]  /*0a60*/  STS [R93], R88 ;  /* 0x000000585d007388 */ /* 0x008fe80000000800 */
[----:B----4-:R-:W-:Y:S01]  /*0a70*/  STS [R95], R94 ;  /* 0x0000005e5f007388 */ /* 0x010fe20000000800 */
[----:B------:R-:W-:Y:S06]  /*0a80*/  BAR.SYNC.DEFER_BLOCKING 0x0 ;  /* 0x0000000000007b1d */ /* 0x000fec0000010000 */
[----:B------:R0:W2:Y:S04]  /*0a90*/  LDG.E R87, desc[UR10][R36.64] ;  /* 0x0000000a24577981 */ /* 0x0000a8000c1e1900 */
[----:B------:R-:W2:Y:S04]  /*0aa0*/  LDS.128 R28, [UR7] ;  /* 0x00000007ff1c7984 */ /* 0x000ea80008000c00 */
[----:B------:R-:W1:Y:S04]  /*0ab0*/  LDS.128 R32, [UR7+0x200] ;  /* 0x00020007ff207984 */ /* 0x000e680008000c00 */
[----:B------:R-:W-:Y:S04]  /*0ac0*/  LDS.128 R20, [UR7+0x100] ;  /* 0x00010007ff147984 */ /* 0x000fe80008000c00 */
[----:B------:R-:W3:Y:S04]  /*0ad0*/  LDS.128 R24, [UR7+0x300] ;  /* 0x00030007ff187984 */ /* 0x000ee80008000c00 */
[----:B0-----:R-:W-:Y:S01]  /*0ae0*/  LDS.128 R36, [UR7+0x110] ;  /* 0x00011007ff247984 */ /* 0x001fe20008000c00 */
[C---:B--2---:R-:W-:Y:S01]  /*0af0*/  FMUL R28, R87.reuse, R28 ;  /* 0x0000001c571c7220 */ /* 0x044fe20000400000 */
[C---:B------:R-:W-:Y:S01]  /*0b00*/  FMUL R92, R87.reuse, R29 ;  /* 0x0000001d575c7220 */ /* 0x040fe20000400000 */
[----:B------:R-:W-:-:S02]  /*0b10*/  FMUL R88, R87, R31 ;  /* 0x0000001f57587220 */ /* 0x000fc40000400000 */
[----:B-1---5:R-:W-:Y:S01]  /*0b20*/  FFMA R97, R28, R32, R85 ;  /* 0x000000201c617223 */ /* 0x022fe20000000055 */
[----:B------:R-:W-:Y:S01]  /*0b30*/  FFMA R33, R92, R33, R84 ;  /* 0x000000215c217223 */ /* 0x000fe20000000054 */
[----:B------:R-:W-:Y:S01]  /*0b40*/  FFMA R35, R88, R35, R82 ;  /* 0x0000002358237223 */ /* 0x000fe20000000052 */
[----:B---3--:R-:W-:Y:S01]  /*0b50*/  FFMA R85, R24, R85, R28 ;  /* 0x0000005518557223 */ /* 0x008fe2000000001c */
[----:B------:R-:W-:Y:S01]  /*0b60*/  FFMA R20, R20, R97, RZ ;  /* 0x0000006114147223 */ /* 0x000fe200000000ff */
[----:B------:R-:W-:Y:S01]  /*0b70*/  FFMA R84, R25, R84, R92 ;  /* 0x0000005419547223 */ /* 0x000fe2000000005c */
[----:B------:R-:W-:Y:S02]  /*0b80*/  FFMA R82, R27, R82, R88 ;  /* 0x000000521b527223 */ /* 0x000fe40000000058 */
[----:B------:R-:W-:Y:S01]  /*0b90*/  FFMA R21, R21, R33, R20 ;  /* 0x0000002115157223 */ /* 0x000fe20000000014 */
[----:B------:R-:W-:Y:S02]  /*0ba0*/  FMUL R20, R87, R30 ;  /* 0x0000001e57147220 */ /* 0x000fe40000400000 */
[----:B------:R-:W0:Y:S02]  /*0bb0*/  LDS.128 R28, [UR7+0x10] ;  /* 0x00001007ff1c7984 */ /* 0x000e240008000c00 */
[----:B------:R-:W-:Y:S01]  /*0bc0*/  FFMA R34, R20, R34, R83 ;  /* 0x0000002214227223 */ /* 0x000fe20000000053 */
[----:B------:R-:W-:-:S03]  /*0bd0*/  FFMA R83, R26, R83, R20 ;  /* 0x000000531a537223 */ /* 0x000fc60000000014 */
[----:B------:R-:W-:-:S04]  /*0be0*/  FFMA R22, R22, R34, R21 ;  /* 0x0000002216167223 */ /* 0x000fc80000000015 */
[----:B------:R-:W-:Y:S02]  /*0bf0*/  FFMA R23, R23, R35, R22 ;  /* 0x0000002317177223 */ /* 0x000fe40000000016 */
[----:B------:R-:W1:Y:S01]  /*0c00*/  LDS.128 R32, [UR7+0x210] ;  /* 0x00021007ff207984 */ /* 0x000e620008000c00 */
[C---:B0-----:R-:W-:Y:S01]  /*0c10*/  FMUL R26, R87.reuse, R28 ;  /* 0x0000001c571a7220 */ /* 0x041fe20000400000 */
[C---:B------:R-:W-:Y:S01]  /*0c20*/  FMUL R24, R87.reuse, R29 ;  /* 0x0000001d57187220 */ /* 0x040fe20000400000 */
[C---:B------:R-:W-:Y:S01]  /*0c30*/  FMUL R25, R87.reuse, R30 ;  /* 0x0000001e57197220 */ /* 0x040fe20000400000 */
[----:B------:R-:W-:Y:S02]  /*0c40*/  FMUL R92, R87, R31 ;  /* 0x0000001f575c7220 */ /* 0x000fe40000400000 */
[----:B------:R-:W0:Y:S01]  /*0c50*/  LDS.128 R28, [UR7+0x20] ;  /* 0x00002007ff1c7984 */ /* 0x000e220008000c00 */
[----:B-1----:R-:W-:Y:S01]  /*0c60*/  FFMA R32, R26, R32, R81 ;  /* 0x000000201a207223 */ /* 0x002fe20000000051 */
[----:B------:R-:W-:Y:S01]  /*0c70*/  FFMA R33, R24, R33, R80 ;  /* 0x0000002118217223 */ /* 0x000fe20000000050 */
[----:B------:R-:W-:Y:S01]  /*0c80*/  FFMA R34, R25, R34, R79 ;  /* 0x0000002219227223 */ /* 0x000fe2000000004f */
[----:B------:R-:W-:Y:S01]  /*0c90*/  FFMA R35, R92, R35, R78 ;  /* 0x000000235c237223 */ /* 0x000fe2000000004e */
[----:B------:R-:W-:-:S02]  /*0ca0*/  FFMA R32, R36, R32, R23 ;  /* 0x0000002024207223 */ /* 0x000fc40000000017 */
[----:B------:R-:W1:Y:S02]  /*0cb0*/  LDS.128 R20, [UR7+0x310] ;  /* 0x00031007ff147984 */ /* 0x000e640008000c00 */
[----:B------:R-:W-:-:S04]  /*0cc0*/  FFMA R33, R37, R33, R32 ;  /* 0x0000002125217223 */ /* 0x000fc80000000020 */
[----:B------:R-:W-:-:S04]  /*0cd0*/  FFMA R34, R38, R34, R33 ;  /* 0x0000002226227223 */ /* 0x000fc80000000021 */
[----:B------:R-:W-:Y:S02]  /*0ce0*/  FFMA R27, R39, R35, R34 ;  /* 0x00000023271b7223 */ /* 0x000fe40000000022 */
[----:B------:R-:W2:Y:S04]  /*0cf0*/  LDS.128 R32, [UR7+0x220] ;  /* 0x00022007ff207984 */ /* 0x000ea80008000c00 */
[----:B------:R-:W3:Y:S01]  /*0d00*/  LDS.128 R36, [UR7+0x120] ;  /* 0x00012007ff247984 */ /* 0x000ee20008000c00 */
[C---:B0-----:R-:W-:Y:S01]  /*0d10*/  FMUL R88, R87.reuse, R31 ;  /* 0x0000001f57587220 */ /* 0x041fe20000400000 */
[----:B-1----:R-:W-:Y:S01]  /*0d20*/  FFMA R79, R22, R79, R25 ;  /* 0x0000004f164f7223 */ /* 0x002fe20000000019 */
[C---:B------:R-:W-:Y:S01]  /*0d30*/  FMUL R22, R87.reuse, R28 ;  /* 0x0000001c57167220 */ /* 0x040fe20000400000 */
[----:B------:R-:W-:Y:S01]  /*0d40*/  FFMA R81, R20, R81, R26 ;  /* 0x0000005114517223 */ /* 0x000fe2000000001a */
[----:B------:R-:W-:Y:S01]  /*0d50*/  FMUL R20, R87, R29 ;  /* 0x0000001d57147220 */ /* 0x000fe20000400000 */
[----:B------:R-:W-:Y:S01]  /*0d60*/  FFMA R80, R21, R80, R24 ;  /* 0x0000005015507223 */ /* 0x000fe20000000018 */
[----:B------:R-:W-:Y:S01]  /*0d70*/  FMUL R21, R87, R30 ;  /* 0x0000001e57157220 */ /* 0x000fe20000400000 */
[----:B------:R-:W-:Y:S01]  /*0d80*/  FFMA R78, R23, R78, R92 ;  /* 0x0000004e174e7223 */ /* 0x000fe2000000005c */
[----:B------:R-:W0:Y:S01]  /*0d90*/  LDS.128 R28, [UR7+0x30] ;  /* 0x00003007ff1c7984 */ /* 0x000e220008000c00 */
[----:B--2---:R-:W-:Y:S01]  /*0da0*/  FFMA R32, R22, R32, R77 ;  /* 0x0000002016207223 */ /* 0x004fe2000000004d */
[----:B------:R-:W-:Y:S01]  /*0db0*/  FFMA R33, R20, R33, R76 ;  /* 0x0000002114217223 */ /* 0x000fe2000000004c */
[----:B------:R-:W-:Y:S01]  /*0dc0*/  FFMA R34, R21, R34, R75 ;  /* 0x0000002215227223 */ /* 0x000fe2000000004b */
[----:B------:R-:W-:Y:S01]  /*0dd0*/  FFMA R35, R88, R35, R74 ;  /* 0x0000002358237223 */ /* 0x000fe2000000004a */
[----:B---3--:R-:W-:-:S02]  /*0de0*/  FFMA R32, R36, R32, R27 ;  /* 0x0000002024207223 */ /* 0x008fc4000000001b */
        /* <DEDUP_REMOVED lines=227> */
[C---:B------:R-:W-:Y:S01]  /*1c20*/  FMUL R88, R87.reuse, R29 ;  /* 0x0000001d57587220 */ /* 0x040fe20000400000 */
[C---:B------:R-:W-:Y:S01]  /*1c30*/  FMUL R92, R87.reuse, R30 ;  /* 0x0000001e575c7220 */ /* 0x040fe20000400000 */
[----:B------:R-:W-:Y:S01]  /*1c40*/  FMUL R93, R87, R31 ;  /* 0x0000001f575d7220 */ /* 0x000fe20000400000 */
[----:B-1----:R-:W-:Y:S01]  /*1c50*/  FFMA R5, R20, R5, R26 ;  /* 0x0000000514057223 */ /* 0x002fe2000000001a */
[----:B------:R-:W-:Y:S01]  /*1c60*/  FFMA R6, R21, R6, R24 ;  /* 0x0000000615067223 */ /* 0x000fe20000000018 */
[----:B------:R-:W-:Y:S01]  /*1c70*/  FFMA R7, R22, R7, R25 ;  /* 0x0000000716077223 */ /* 0x000fe20000000019 */
[----:B------:R-:W-:-:S02]  /*1c80*/  FFMA R4, R23, R4, R94 ;  /* 0x0000000417047223 */ /* 0x000fc4000000005e */
[----:B------:R-:W0:Y:S01]  /*1c90*/  LDS.128 R20, [UR7+0xf0] ;  /* 0x0000f007ff147984 */ /* 0x000e220008000c00 */
[----:B--2---:R-:W-:Y:S01]  /*1ca0*/  FFMA R32, R28, R32, R9 ;  /* 0x000000201c207223 */ /* 0x004fe20000000009 */
[----:B------:R-:W-:Y:S01]  /*1cb0*/  FFMA R33, R88, R33, R10 ;  /* 0x0000002158217223 */ /* 0x000fe2000000000a */
[----:B------:R-:W-:Y:S01]  /*1cc0*/  FFMA R34, R92, R34, R13 ;  /* 0x000000225c227223 */ /* 0x000fe2000000000d */
[----:B------:R-:W-:Y:S01]  /*1cd0*/  FFMA R35, R93, R35, R16 ;  /* 0x000000235d237223 */ /* 0x000fe20000000010 */
[----:B---3--:R-:W-:Y:S02]  /*1ce0*/  FFMA R32, R36, R32, R27 ;  /* 0x0000002024207223 */ /* 0x008fe4000000001b */
[----:B------:R-:W1:Y:S02]  /*1cf0*/  LDS.128 R24, [UR7+0x3e0] ;  /* 0x0003e007ff187984 */ /* 0x000e640008000c00 */
[----:B------:R-:W-:-:S04]  /*1d00*/  FFMA R33, R37, R33, R32 ;  /* 0x0000002125217223 */ /* 0x000fc80000000020 */
[----:B------:R-:W-:-:S04]  /*1d10*/  FFMA R34, R38, R34, R33 ;  /* 0x0000002226227223 */ /* 0x000fc80000000021 */
[----:B------:R-:W-:Y:S02]  /*1d20*/  FFMA R39, R39, R35, R34 ;  /* 0x0000002327277223 */ /* 0x000fe40000000022 */
[----:B------:R-:W-:Y:S01]  /*1d30*/  LDS.128 R32, [UR7+0x1f0] ;  /* 0x0001f007ff207984 */ /* 0x000fe20008000c00 */
[C---:B0-----:R-:W-:Y:S01]  /*1d40*/  FMUL R20, R87.reuse, R20 ;  /* 0x0000001457147220 */ /* 0x041fe20000400000 */
[C---:B------:R-:W-:Y:S01]  /*1d50*/  FMUL R21, R87.reuse, R21 ;  /* 0x0000001557157220 */ /* 0x040fe20000400000 */
[C---:B------:R-:W-:Y:S01]  /*1d60*/  FMUL R22, R87.reuse, R22 ;  /* 0x0000001657167220 */ /* 0x040fe20000400000 */
[----:B------:R-:W-:Y:S01]  /*1d70*/  FMUL R23, R87, R23 ;  /* 0x0000001757177220 */ /* 0x000fe20000400000 */
[----:B-1----:R-:W-:Y:S01]  /*1d80*/  FFMA R9, R24, R9, R28 ;  /* 0x0000000918097223 */ /* 0x002fe2000000001c */
[----:B------:R-:W-:Y:S01]  /*1d90*/  FFMA R10, R25, R10, R88 ;  /* 0x0000000a190a7223 */ /* 0x000fe20000000058 */
[----:B------:R-:W0:Y:S01]  /*1da0*/  LDS.128 R28, [UR7+0x2f0] ;  /* 0x0002f007ff1c7984 */ /* 0x000e220008000c00 */
[----:B------:R-:W-:Y:S01]  /*1db0*/  FFMA R13, R26, R13, R92 ;  /* 0x0000000d1a0d7223 */ /* 0x000fe2000000005c */
[----:B------:R-:W-:Y:S01]  /*1dc0*/  FFMA R16, R27, R16, R93 ;  /* 0x000000101b107223 */ /* 0x000fe2000000005d */
[----:B0-----:R-:W-:Y:S01]  /*1dd0*/  FFMA R28, R20, R28, R15 ;  /* 0x0000001c141c7223 */ /* 0x001fe2000000000f */
[----:B------:R-:W-:Y:S01]  /*1de0*/  FFMA R29, R21, R29, R14 ;  /* 0x0000001d151d7223 */ /* 0x000fe2000000000e */
[----:B------:R-:W-:Y:S01]  /*1df0*/  FFMA R30, R22, R30, R11 ;  /* 0x0000001e161e7223 */ /* 0x000fe2000000000b */
[----:B------:R-:W-:Y:S01]  /*1e00*/  FFMA R31, R23, R31, R12 ;  /* 0x0000001f171f7223 */ /* 0x000fe2000000000c */
[----:B------:R-:W-:-:S02]  /*1e10*/  FFMA R28, R32, R28, R39 ;  /* 0x0000001c201c7223 */ /* 0x000fc40000000027 */
[----:B------:R-:W0:Y:S02]  /*1e20*/  LDS.128 R36, [UR7+0x3f0] ;  /* 0x0003f007ff247984 */ /* 0x000e240008000c00 */
[----:B------:R-:W-:-:S04]  /*1e30*/  FFMA R29, R33, R29, R28 ;  /* 0x0000001d211d7223 */ /* 0x000fc8000000001c */
[----:B------:R-:W-:Y:S02]  /*1e40*/  FFMA R30, R34, R30, R29 ;  /* 0x0000001e221e7223 */ /* 0x000fe4000000001d */
[----:B------:R-:W1:Y:S02]  /*1e50*/  LDC.64 R28, c[0x0][0x3c0] ;  /* 0x0000f000ff1c7b82 */ /* 0x000e640000000a00 */
[----:B------:R-:W-:Y:S01]  /*1e60*/  FFMA R31, R35, R31, R30 ;  /* 0x0000001f231f7223 */ /* 0x000fe2000000001e */
[C---:B-1----:R-:W-:Y:S01]  /*1e70*/  IMAD.WIDE R28, R89.reuse, 0x4, R28 ;  /* 0x00000004591c7825 */ /* 0x042fe200078e021c */
[----:B------:R-:W-:-:S04]  /*1e80*/  IADD3 R89, PT, PT, R89, UR9, RZ ;  /* 0x0000000959597c10 */ /* 0x000fc8000fffe0ff */
[----:B------:R1:W-:Y:S01]  /*1e90*/  STG.E desc[UR10][R28.64], R31 ;  /* 0x0000001f1c007986 */ /* 0x0003e2000c10190a */
[----:B------:R-:W-:Y:S01]  /*1ea0*/  ISETP.GE.AND P0, PT, R89, R86, PT ;  /* 0x000000565900720c */ /* 0x000fe20003f06270 */
[----:B0-----:R-:W-:Y:S01]  /*1eb0*/  FFMA R15, R36, R15, R20 ;  /* 0x0000000f240f7223 */ /* 0x001fe20000000014 */
[----:B------:R-:W-:Y:S01]  /*1ec0*/  FFMA R14, R37, R14, R21 ;  /* 0x0000000e250e7223 */ /* 0x000fe20000000015 */
[----:B------:R-:W-:Y:S01]  /*1ed0*/  FFMA R11, R38, R11, R22 ;  /* 0x0000000b260b7223 */ /* 0x000fe20000000016 */
[----:B------:R-:W-:-:S09]  /*1ee0*/  FFMA R12, R39, R12, R23 ;  /* 0x0000000c270c7223 */ /* 0x000fd20000000017 */
[----:B-1----:R-:W-:Y:S05]  /*1ef0*/  @!P0 BRA `(.L_x_14) ;  /* 0xffffffe800808947 */ /* 0x002fea000383ffff */
.L_x_13:
        /* <DEDUP_REMOVED lines=65> */
.L_x_15:
        /* <DEDUP_REMOVED lines=15> */
.L_x_19:


//--------------------- .nv.shared._Z13rwkv_wkv7_f32ILi128EEviiiiPKfS1_S1_S1_S1_S1_S1_Pf --------------------------
	.section	.nv.shared._Z13rwkv_wkv7_f32ILi128EEviiiiPKfS1_S1_S1_S1_S1_S1_Pf,"aw",@nobits
	.sectionflags	@""
	.align	16
.nv.shared._Z13rwkv_wkv7_f32ILi128EEviiiiPKfS1_S1_S1_S1_S1_S1_Pf:
	.zero		3584


//--------------------- .nv.shared.reserved.0     --------------------------
	.section	.nv.shared.reserved.0,"aw",@nobits
	.weak		__nv_reservedSMEM_offset_0_alias
	.size		__nv_reservedSMEM_offset_0_alias, 0, 64
	.other		__nv_reservedSMEM_offset_0_alias,@"STO_CUDA_RESERVED_SHARED STV_DEFAULT"
__nv_reservedSMEM_offset_0_alias:
	.zero		0
	.zero		64


//--------------------- .nv.shared._Z13rwkv_wkv7_f32ILi64EEviiiiPKfS1_S1_S1_S1_S1_S1_Pf --------------------------
	.section	.nv.shared._Z13rwkv_wkv7_f32ILi64EEviiiiPKfS1_S1_S1_S1_S1_S1_Pf,"aw",@nobits
	.sectionflags	@""
	.align	16
.nv.shared._Z13rwkv_wkv7_f32ILi64EEviiiiPKfS1_S1_S1_S1_S1_S1_Pf:
	.zero		2304


//--------------------- .nv.shared._Z12rwkv_wkv_f32ILi128EEviiiiPKfS1_S1_S1_S1_S1_Pf --------------------------
	.section	.nv.shared._Z12rwkv_wkv_f32ILi128EEviiiiPKfS1_S1_S1_S1_S1_Pf,"aw",@nobits
	.sectionflags	@""
	.align	4
.nv.shared._Z12rwkv_wkv_f32ILi128EEviiiiPKfS1_S1_S1_S1_S1_Pf:
	.zero		3072


//--------------------- .nv.shared._Z12rwkv_wkv_f32ILi64EEviiiiPKfS1_S1_S1_S1_S1_Pf --------------------------
	.section	.nv.shared._Z12rwkv_wkv_f32ILi64EEviiiiPKfS1_S1_S1_S1_S1_Pf,"aw",@nobits
	.sectionflags	@""
	.align	16
.nv.shared._Z12rwkv_wkv_f32ILi64EEviiiiPKfS1_S1_S1_S1_S1_Pf:
	.zero		2048


//--------------------- .nv.constant0._Z13rwkv_wkv7_f32ILi128EEviiiiPKfS1_S1_S1_S1_S1_S1_Pf --------------------------
	.section	.nv.constant0._Z13rwkv_wkv7_f32ILi128EEviiiiPKfS1_S1_S1_S1_S1_S1_Pf,"a",@progbits
	.sectionflags	@""
	.align	4
.nv.constant0._Z13rwkv_wkv7_f32ILi128EEviiiiPKfS1_S1_S1_S1_S1_S1_Pf:
	.zero		976


//--------------------- .nv.constant0._Z13rwkv_wkv7_f32ILi64EEviiiiPKfS1_S1_S1_S1_S1_S1_Pf --------------------------
	.section	.nv.constant0._Z13rwkv_wkv7_f32ILi64EEviiiiPKfS1_S1_S1_S1_S1_S1_Pf,"a",@progbits
	.sectionflags	@""
	.align	4
.nv.constant0._Z13rwkv_wkv7_f32ILi64EEviiiiPKfS1_S1_S1_S1_S1_S1_Pf:
	.zero		976


//--------------------- .nv.constant0._Z12rwkv_wkv_f32ILi128EEviiiiPKfS1_S1_S1_S1_S1_Pf --------------------------
	.section	.nv.constant0._Z12rwkv_wkv_f32ILi128EEviiiiPKfS1_S1_S1_S1_S1_Pf,"a",@progbits
	.sectionflags	@""
	.align	4
.nv.constant0._Z12rwkv_wkv_f32ILi128EEviiiiPKfS1_S1_S1_S1_S1_Pf:
	.zero		968


//--------------------- .nv.constant0._Z12rwkv_wkv_f32ILi64EEviiiiPKfS1_S1_S1_S1_S1_Pf --------------------------
	.section	.nv.constant0._Z12rwkv_wkv_f32ILi64EEviiiiPKfS1_S1_S1_S1_S1_Pf,"a",@progbits
	.sectionflags	@""
	.align	4
.nv.constant0._Z12rwkv_wkv_f32ILi64EEviiiiPKfS1_S1_S1_S1_S1_Pf:
	.zero		968


//--------------------- SYMBOLS --------------------------

	.type		.nv.reservedSmem.offset0,@object
	.size		.nv.reservedSmem.offset0,0x4
	.type		.nv.reservedSmem.cap,@object
	.size		.nv.reservedSmem.cap,0x4
